//
// Generated by NVIDIA NVVM Compiler
//
// Compiler Build ID: CL-36424714
// Cuda compilation tools, release 13.0, V13.0.88
// Based on NVVM 20.0.0
//

.version 9.0
.target sm_100
.address_size 64

	// .globl	_Z23initializePagerankArrayPfi

.visible .entry _Z23initializePagerankArrayPfi(
	.param .u64 .ptr .align 1 _Z23initializePagerankArrayPfi_param_0,
	.param .u32 _Z23initializePagerankArrayPfi_param_1
)
{
	.reg .b32 	%r<3>;
	.reg .b32 	%f<3>;
	.reg .b64 	%rd<5>;

	ld.param.u64 	%rd1, [_Z23initializePagerankArrayPfi_param_0];
	ld.param.u32 	%r1, [_Z23initializePagerankArrayPfi_param_1];
	cvta.to.global.u64 	%rd2, %rd1;
	mov.u32 	%r2, %tid.x;
	cvt.rn.f32.s32 	%f1, %r1;
	rcp.rn.f32 	%f2, %f1;
	mul.wide.u32 	%rd3, %r2, 4;
	add.s64 	%rd4, %rd2, %rd3;
	st.global.f32 	[%rd4], %f2;
	ret;

}
	// .globl	_Z20setPagerankNextArrayPf
.visible .entry _Z20setPagerankNextArrayPf(
	.param .u64 .ptr .align 1 _Z20setPagerankNextArrayPf_param_0
)
{
	.reg .b32 	%r<3>;
	.reg .b64 	%rd<5>;

	ld.param.u64 	%rd1, [_Z20setPagerankNextArrayPf_param_0];
	cvta.to.global.u64 	%rd2, %rd1;
	mov.u32 	%r1, %tid.x;
	mul.wide.u32 	%rd3, %r1, 4;
	add.s64 	%rd4, %rd2, %rd3;
	mov.b32 	%r2, 0;
	st.global.u32 	[%rd4], %r2;
	ret;

}
	// .globl	_Z22addToNextPagerankArrayPfS_PiS0_S0_S_
.visible .entry _Z22addToNextPagerankArrayPfS_PiS0_S0_S_(
	.param .u64 .ptr .align 1 _Z22addToNextPagerankArrayPfS_PiS0_S0_S__param_0,
	.param .u64 .ptr .align 1 _Z22addToNextPagerankArrayPfS_PiS0_S0_S__param_1,
	.param .u64 .ptr .align 1 _Z22addToNextPagerankArrayPfS_PiS0_S0_S__param_2,
	.param .u64 .ptr .align 1 _Z22addToNextPagerankArrayPfS_PiS0_S0_S__param_3,
	.param .u64 .ptr .align 1 _Z22addToNextPagerankArrayPfS_PiS0_S0_S__param_4,
	.param .u64 .ptr .align 1 _Z22addToNextPagerankArrayPfS_PiS0_S0_S__param_5
)
{
	.reg .pred 	%p<3>;
	.reg .b32 	%r<13>;
	.reg .b32 	%f<7>;
	.reg .b64 	%rd<24>;
	.reg .b64 	%fd<7>;

	ld.param.u64 	%rd11, [_Z22addToNextPagerankArrayPfS_PiS0_S0_S__param_0];
	ld.param.u64 	%rd7, [_Z22addToNextPagerankArrayPfS_PiS0_S0_S__param_1];
	ld.param.u64 	%rd12, [_Z22addToNextPagerankArrayPfS_PiS0_S0_S__param_2];
	ld.param.u64 	%rd8, [_Z22addToNextPagerankArrayPfS_PiS0_S0_S__param_3];
	ld.param.u64 	%rd9, [_Z22addToNextPagerankArrayPfS_PiS0_S0_S__param_4];
	ld.param.u64 	%rd10, [_Z22addToNextPagerankArrayPfS_PiS0_S0_S__param_5];
	cvta.to.global.u64 	%rd1, %rd11;
	cvta.to.global.u64 	%rd13, %rd12;
	mov.u32 	%r1, %tid.x;
	mul.wide.u32 	%rd14, %r1, 4;
	add.s64 	%rd2, %rd13, %rd14;
	ld.global.u32 	%r11, [%rd2];
	setp.lt.s32 	%p1, %r11, 1;
	@%p1 bra 	$L__BB2_3;
	cvta.to.global.u64 	%rd18, %rd9;
	add.s64 	%rd3, %rd18, %rd14;
	add.s64 	%rd4, %rd1, %rd14;
	cvta.to.global.u64 	%rd5, %rd8;
	cvta.to.global.u64 	%rd6, %rd7;
	mov.b32 	%r12, 0;
$L__BB2_2:
	ld.global.u32 	%r8, [%rd3];
	add.s32 	%r9, %r8, %r12;
	mul.wide.s32 	%rd20, %r9, 4;
	add.s64 	%rd21, %rd5, %rd20;
	ld.global.u32 	%r10, [%rd21];
	mul.wide.s32 	%rd22, %r10, 4;
	add.s64 	%rd23, %rd6, %rd22;
	ld.global.f32 	%f4, [%rd4];
	cvt.f64.f32 	%fd3, %f4;
	mul.f64 	%fd4, %fd3, 0d3FEB333333333333;
	cvt.rn.f64.s32 	%fd5, %r11;
	div.rn.f64 	%fd6, %fd4, %fd5;
	cvt.rn.f32.f64 	%f5, %fd6;
	atom.global.add.f32 	%f6, [%rd23], %f5;
	add.s32 	%r12, %r12, 1;
	ld.global.u32 	%r11, [%rd2];
	setp.lt.s32 	%p2, %r12, %r11;
	@%p2 bra 	$L__BB2_2;
	bra.uni 	$L__BB2_4;
$L__BB2_3:
	cvta.to.global.u64 	%rd15, %rd10;
	add.s64 	%rd17, %rd1, %rd14;
	ld.global.f32 	%f1, [%rd17];
	cvt.f64.f32 	%fd1, %f1;
	mul.f64 	%fd2, %fd1, 0d3FEB333333333333;
	cvt.rn.f32.f64 	%f2, %fd2;
	atom.global.add.f32 	%f3, [%rd15], %f2;
$L__BB2_4:
	ret;

}
	// .globl	_Z30finalPagerankArrayForIterationPfif
.visible .entry _Z30finalPagerankArrayForIterationPfif(
	.param .u64 .ptr .align 1 _Z30finalPagerankArrayForIterationPfif_param_0,
	.param .u32 _Z30finalPagerankArrayForIterationPfif_param_1,
	.param .f32 _Z30finalPagerankArrayForIterationPfif_param_2
)
{
	.reg .b32 	%r<3>;
	.reg .b32 	%f<5>;
	.reg .b64 	%rd<5>;
	.reg .b64 	%fd<7>;

	ld.param.u64 	%rd1, [_Z30finalPagerankArrayForIterationPfif_param_0];
	ld.param.u32 	%r1, [_Z30finalPagerankArrayForIterationPfif_param_1];
	ld.param.f32 	%f1, [_Z30finalPagerankArrayForIterationPfif_param_2];
	cvta.to.global.u64 	%rd2, %rd1;
	mov.u32 	%r2, %tid.x;
	cvt.f64.f32 	%fd1, %f1;
	add.f64 	%fd2, %fd1, 0d3FC3333333333334;
	cvt.rn.f32.s32 	%f2, %r1;
	cvt.f64.f32 	%fd3, %f2;
	div.rn.f64 	%fd4, %fd2, %fd3;
	mul.wide.u32 	%rd3, %r2, 4;
	add.s64 	%rd4, %rd2, %rd3;
	ld.global.f32 	%f3, [%rd4];
	cvt.f64.f32 	%fd5, %f3;
	add.f64 	%fd6, %fd4, %fd5;
	cvt.rn.f32.f64 	%f4, %fd6;
	st.global.f32 	[%rd4], %f4;
	ret;

}
	// .globl	_Z24setPagerankArrayFromNextPfS_
.visible .entry _Z24setPagerankArrayFromNextPfS_(
	.param .u64 .ptr .align 1 _Z24setPagerankArrayFromNextPfS__param_0,
	.param .u64 .ptr .align 1 _Z24setPagerankArrayFromNextPfS__param_1
)
{
	.reg .b32 	%r<3>;
	.reg .b32 	%f<2>;
	.reg .b64 	%rd<8>;

	ld.param.u64 	%rd1, [_Z24setPagerankArrayFromNextPfS__param_0];
	ld.param.u64 	%rd2, [_Z24setPagerankArrayFromNextPfS__param_1];
	cvta.to.global.u64 	%rd3, %rd1;
	cvta.to.global.u64 	%rd4, %rd2;
	mov.u32 	%r1, %tid.x;
	mul.wide.u32 	%rd5, %r1, 4;
	add.s64 	%rd6, %rd4, %rd5;
	ld.global.f32 	%f1, [%rd6];
	add.s64 	%rd7, %rd3, %rd5;
	st.global.f32 	[%rd7], %f1;
	mov.b32 	%r2, 0;
	st.global.u32 	[%rd6], %r2;
	ret;

}


// ===== COMPILED SASS (sm_100) =====

	.target	sm_100

	.elftype	@"ET_EXEC"


//--------------------- .note.nv.tkinfo           --------------------------
	.section	.note.nv.tkinfo,"",@"SHT_NOTE"
	.sectionflags	@"SHF_NOTE_NV_TKINFO"
	.tkinfo
        /*0018*/ 	.word	0x00000002
        /*0030*/ 	.string	""
        /*0030*/ 	.string	"ptxas"
        /*0030*/ 	.string	"Cuda compilation tools, release 13.0, V13.0.88"
        /*0030*/ 	.string	"Build cuda_13.0.r13.0/compiler.36424714_0"
        /*0030*/ 	.string	"-arch sm_100 -m 64 "



//--------------------- .note.nv.cuinfo           --------------------------
	.section	.note.nv.cuinfo,"",@"SHT_NOTE"
	.sectionflags	@"SHF_NOTE_NV_CUINFO"
        /*0018*/ 	.short	0x0002
        /*001a*/ 	.short	0x0064
        /*001c*/ 	.short	0x0082
	.zero		2


//--------------------- .nv.info                  --------------------------
	.section	.nv.info,"",@"SHT_CUDA_INFO"
	.align	4


	//----- nvinfo : EIATTR_REGCOUNT
	.align		4
        /*0000*/ 	.byte	0x04, 0x2f
        /*0002*/ 	.short	(.L_1 - .L_0)
	.align		4
.L_0:
        /*0004*/ 	.word	index@(_Z23initializePagerankArrayPfi)
        /*0008*/ 	.word	0x0000000e


	//----- nvinfo : EIATTR_FRAME_SIZE
	.align		4
.L_1:
        /*000c*/ 	.byte	0x04, 0x11
        /*000e*/ 	.short	(.L_3 - .L_2)
	.align		4
.L_2:
        /*0010*/ 	.word	index@($__internal_2_$__cuda_sm20_rcp_rn_f32_slowpath)
        /*0014*/ 	.word	0x00000000


	//----- nvinfo : EIATTR_FRAME_SIZE
	.align		4
.L_3:
        /*0018*/ 	.byte	0x04, 0x11
        /*001a*/ 	.short	(.L_5 - .L_4)
	.align		4
.L_4:
        /*001c*/ 	.word	index@(_Z23initializePagerankArrayPfi)
        /*0020*/ 	.word	0x00000000


	//----- nvinfo : EIATTR_REGCOUNT
	.align		4
.L_5:
        /*0024*/ 	.byte	0x04, 0x2f
        /*0026*/ 	.short	(.L_7 - .L_6)
	.align		4
.L_6:
        /*0028*/ 	.word	index@(_Z20setPagerankNextArrayPf)
        /*002c*/ 	.word	0x00000008


	//----- nvinfo : EIATTR_FRAME_SIZE
	.align		4
.L_7:
        /*0030*/ 	.byte	0x04, 0x11
        /*0032*/ 	.short	(.L_9 - .L_8)
	.align		4
.L_8:
        /*0034*/ 	.word	index@(_Z20setPagerankNextArrayPf)
        /*0038*/ 	.word	0x00000000


	//----- nvinfo : EIATTR_REGCOUNT
	.align		4
.L_9:
        /*003c*/ 	.byte	0x04, 0x2f
        /*003e*/ 	.short	(.L_11 - .L_10)
	.align		4
.L_10:
        /*0040*/ 	.word	index@(_Z22addToNextPagerankArrayPfS_PiS0_S0_S_)
        /*0044*/ 	.word	0x00000024


	//----- nvinfo : EIATTR_FRAME_SIZE
	.align		4
.L_11:
        /*0048*/ 	.byte	0x04, 0x11
        /*004a*/ 	.short	(.L_13 - .L_12)
	.align		4
.L_12:
        /*004c*/ 	.word	index@($__internal_1_$__cuda_sm20_div_rn_f64_full)
        /*0050*/ 	.word	0x00000000


	//----- nvinfo : EIATTR_FRAME_SIZE
	.align		4
.L_13:
        /*0054*/ 	.byte	0x04, 0x11
        /*0056*/ 	.short	(.L_15 - .L_14)
	.align		4
.L_14:
        /*0058*/ 	.word	index@(_Z22addToNextPagerankArrayPfS_PiS0_S0_S_)
        /*005c*/ 	.word	0x00000000


	//----- nvinfo : EIATTR_REGCOUNT
	.align		4
.L_15:
        /*0060*/ 	.byte	0x04, 0x2f
        /*0062*/ 	.short	(.L_17 - .L_16)
	.align		4
.L_16:
        /*0064*/ 	.word	index@(_Z30finalPagerankArrayForIterationPfif)
        /*0068*/ 	.word	0x00000019


	//----- nvinfo : EIATTR_FRAME_SIZE
	.align		4
.L_17:
        /*006c*/ 	.byte	0x04, 0x11
        /*006e*/ 	.short	(.L_19 - .L_18)
	.align		4
.L_18:
        /*0070*/ 	.word	index@($__internal_0_$__cuda_sm20_div_rn_f64_full)
        /*0074*/ 	.word	0x00000000


	//----- nvinfo : EIATTR_FRAME_SIZE
	.align		4
.L_19:
        /*0078*/ 	.byte	0x04, 0x11
        /*007a*/ 	.short	(.L_21 - .L_20)
	.align		4
.L_20:
        /*007c*/ 	.word	index@(_Z30finalPagerankArrayForIterationPfif)
        /*0080*/ 	.word	0x00000000


	//----- nvinfo : EIATTR_REGCOUNT
	.align		4
.L_21:
        /*0084*/ 	.byte	0x04, 0x2f
        /*0086*/ 	.short	(.L_23 - .L_22)
	.align		4
.L_22:
        /*0088*/ 	.word	index@(_Z24setPagerankArrayFromNextPfS_)
        /*008c*/ 	.word	0x0000000c


	//----- nvinfo : EIATTR_FRAME_SIZE
	.align		4
.L_23:
        /*0090*/ 	.byte	0x04, 0x11
        /*0092*/ 	.short	(.L_25 - .L_24)
	.align		4
.L_24:
        /*0094*/ 	.word	index@(_Z24setPagerankArrayFromNextPfS_)
        /*0098*/ 	.word	0x00000000


	//----- nvinfo : EIATTR_MIN_STACK_SIZE
	.align		4
.L_25:
        /*009c*/ 	.byte	0x04, 0x12
        /*009e*/ 	.short	(.L_27 - .L_26)
	.align		4
.L_26:
        /*00a0*/ 	.word	index@(_Z24setPagerankArrayFromNextPfS_)
        /*00a4*/ 	.word	0x00000000


	//----- nvinfo : EIATTR_MIN_STACK_SIZE
	.align		4
.L_27:
        /*00a8*/ 	.byte	0x04, 0x12
        /*00aa*/ 	.short	(.L_29 - .L_28)
	.align		4
.L_28:
        /*00ac*/ 	.word	index@(_Z30finalPagerankArrayForIterationPfif)
        /*00b0*/ 	.word	0x00000000


	//----- nvinfo : EIATTR_MIN_STACK_SIZE
	.align		4
.L_29:
        /*00b4*/ 	.byte	0x04, 0x12
        /*00b6*/ 	.short	(.L_31 - .L_30)
	.align		4
.L_30:
        /*00b8*/ 	.word	index@(_Z22addToNextPagerankArrayPfS_PiS0_S0_S_)
        /*00bc*/ 	.word	0x00000000


	//----- nvinfo : EIATTR_MIN_STACK_SIZE
	.align		4
.L_31:
        /*00c0*/ 	.byte	0x04, 0x12
        /*00c2*/ 	.short	(.L_33 - .L_32)
	.align		4
.L_32:
        /*00c4*/ 	.word	index@(_Z20setPagerankNextArrayPf)
        /*00c8*/ 	.word	0x00000000


	//----- nvinfo : EIATTR_MIN_STACK_SIZE
	.align		4
.L_33:
        /*00cc*/ 	.byte	0x04, 0x12
        /*00ce*/ 	.short	(.L_35 - .L_34)
	.align		4
.L_34:
        /*00d0*/ 	.word	index@(_Z23initializePagerankArrayPfi)
        /*00d4*/ 	.word	0x00000000
.L_35:


//--------------------- .nv.compat                --------------------------
	.section	.nv.compat,"",@"SHT_CUDA_COMPAT_INFO"
	.align	4
        /*0000*/ 	.byte	0x02, 0x09, 0x00, 0x00, 0x02, 0x02, 0x01, 0x00, 0x02, 0x05, 0x05, 0x00, 0x03, 0x07, 0x01, 0x01
        /*0010*/ 	.byte	0x02, 0x03, 0x00, 0x00, 0x02, 0x06, 0x01, 0x00, 0x04, 0x0b, 0x08, 0x00, 0x01, 0x00, 0x00, 0x00
        /*0020*/ 	.byte	0x00, 0x00, 0x00, 0x00


//--------------------- .nv.info._Z24setPagerankArrayFromNextPfS_ --------------------------
	.section	.nv.info._Z24setPagerankArrayFromNextPfS_,"",@"SHT_CUDA_INFO"
	.sectionflags	@""
	.align	4


	//----- nvinfo : EIATTR_CUDA_API_VERSION
	.align		4
        /*0000*/ 	.byte	0x04, 0x37
        /*0002*/ 	.short	(.L_37 - .L_36)
.L_36:
        /*0004*/ 	.word	0x00000082


	//----- nvinfo : EIATTR_KPARAM_INFO
	.align		4
.L_37:
        /*0008*/ 	.byte	0x04, 0x17
        /*000a*/ 	.short	(.L_39 - .L_38)
.L_38:
        /*000c*/ 	.word	0x00000000
        /*0010*/ 	.short	0x0001
        /*0012*/ 	.short	0x0008
        /*0014*/ 	.byte	0x00, 0xf5, 0x21, 0x00


	//----- nvinfo : EIATTR_KPARAM_INFO
	.align		4
.L_39:
        /*0018*/ 	.byte	0x04, 0x17
        /*001a*/ 	.short	(.L_41 - .L_40)
.L_40:
        /*001c*/ 	.word	0x00000000
        /*0020*/ 	.short	0x0000
        /*0022*/ 	.short	0x0000
        /*0024*/ 	.byte	0x00, 0xf5, 0x21, 0x00


	//----- nvinfo : EIATTR_SPARSE_MMA_MASK
	.align		4
.L_41:
        /*0028*/ 	.byte	0x03, 0x50
        /*002a*/ 	.short	0x0000


	//----- nvinfo : EIATTR_MAXREG_COUNT
	.align		4
        /*002c*/ 	.byte	0x03, 0x1b
        /*002e*/ 	.short	0x00ff


	//----- nvinfo : EIATTR_MERCURY_ISA_VERSION
	.align		4
        /*0030*/ 	.byte	0x03, 0x5f
        /*0032*/ 	.short	0x0101


	//----- nvinfo : EIATTR_VRC_CTA_INIT_COUNT
	.align		4
        /*0034*/ 	.byte	0x02, 0x4a
	.zero		1
	.zero		1


	//----- nvinfo : EIATTR_EXIT_INSTR_OFFSETS
	.align		4
        /*0038*/ 	.byte	0x04, 0x1c
        /*003a*/ 	.short	(.L_43 - .L_42)


	//   ....[0]....
.L_42:
        /*003c*/ 	.word	0x000000a0


	//----- nvinfo : EIATTR_CBANK_PARAM_SIZE
	.align		4
.L_43:
        /*0040*/ 	.byte	0x03, 0x19
        /*0042*/ 	.short	0x0010


	//----- nvinfo : EIATTR_PARAM_CBANK
	.align		4
        /*0044*/ 	.byte	0x04, 0x0a
        /*0046*/ 	.short	(.L_45 - .L_44)
	.align		4
.L_44:
        /*0048*/ 	.word	index@(.nv.constant0._Z24setPagerankArrayFromNextPfS_)
        /*004c*/ 	.short	0x0380
        /*004e*/ 	.short	0x0010


	//----- nvinfo : EIATTR_SW_WAR
	.align		4
.L_45:
        /*0050*/ 	.byte	0x04, 0x36
        /*0052*/ 	.short	(.L_47 - .L_46)
.L_46:
        /*0054*/ 	.word	0x00000008
.L_47:


//--------------------- .nv.info._Z30finalPagerankArrayForIterationPfif --------------------------
	.section	.nv.info._Z30finalPagerankArrayForIterationPfif,"",@"SHT_CUDA_INFO"
	.sectionflags	@""
	.align	4


	//----- nvinfo : EIATTR_CUDA_API_VERSION
	.align		4
        /*0000*/ 	.byte	0x04, 0x37
        /*0002*/ 	.short	(.L_49 - .L_48)
.L_48:
        /*0004*/ 	.word	0x00000082


	//----- nvinfo : EIATTR_KPARAM_INFO
	.align		4
.L_49:
        /*0008*/ 	.byte	0x04, 0x17
        /*000a*/ 	.short	(.L_51 - .L_50)
.L_50:
        /*000c*/ 	.word	0x00000000
        /*0010*/ 	.short	0x0002
        /*0012*/ 	.short	0x000c
        /*0014*/ 	.byte	0x00, 0xf0, 0x11, 0x00


	//----- nvinfo : EIATTR_KPARAM_INFO
	.align		4
.L_51:
        /*0018*/ 	.byte	0x04, 0x17
        /*001a*/ 	.short	(.L_53 - .L_52)
.L_52:
        /*001c*/ 	.word	0x00000000
        /*0020*/ 	.short	0x0001
        /*0022*/ 	.short	0x0008
        /*0024*/ 	.byte	0x00, 0xf0, 0x11, 0x00


	//----- nvinfo : EIATTR_KPARAM_INFO
	.align		4
.L_53:
        /*0028*/ 	.byte	0x04, 0x17
        /*002a*/ 	.short	(.L_55 - .L_54)
.L_54:
        /*002c*/ 	.word	0x00000000
        /*0030*/ 	.short	0x0000
        /*0032*/ 	.short	0x0000
        /*0034*/ 	.byte	0x00, 0xf5, 0x21, 0x00


	//----- nvinfo : EIATTR_SPARSE_MMA_MASK
	.align		4
.L_55:
        /*0038*/ 	.byte	0x03, 0x50
        /*003a*/ 	.short	0x0000


	//----- nvinfo : EIATTR_MAXREG_COUNT
	.align		4
        /*003c*/ 	.byte	0x03, 0x1b
        /*003e*/ 	.short	0x00ff


	//----- nvinfo : EIATTR_MERCURY_ISA_VERSION
	.align		4
        /*0040*/ 	.byte	0x03, 0x5f
        /*0042*/ 	.short	0x0101


	//----- nvinfo : EIATTR_VRC_CTA_INIT_COUNT
	.align		4
        /*0044*/ 	.byte	0x02, 0x4a
	.zero		1
	.zero		1


	//----- nvinfo : EIATTR_EXIT_INSTR_OFFSETS
	.align		4
        /*0048*/ 	.byte	0x04, 0x1c
        /*004a*/ 	.short	(.L_57 - .L_56)


	//   ....[0]....
.L_56:
        /*004c*/ 	.word	0x00000210


	//----- nvinfo : EIATTR_CRS_STACK_SIZE
	.align		4
.L_57:
        /*0050*/ 	.byte	0x04, 0x1e
        /*0052*/ 	.short	(.L_59 - .L_58)
.L_58:
        /*0054*/ 	.word	0x00000000


	//----- nvinfo : EIATTR_CBANK_PARAM_SIZE
	.align		4
.L_59:
        /*0058*/ 	.byte	0x03, 0x19
        /*005a*/ 	.short	0x0010


	//----- nvinfo : EIATTR_PARAM_CBANK
	.align		4
        /*005c*/ 	.byte	0x04, 0x0a
        /*005e*/ 	.short	(.L_61 - .L_60)
	.align		4
.L_60:
        /*0060*/ 	.word	index@(.nv.constant0._Z30finalPagerankArrayForIterationPfif)
        /*0064*/ 	.short	0x0380
        /*0066*/ 	.short	0x0010


	//----- nvinfo : EIATTR_SW_WAR
	.align		4
.L_61:
        /*0068*/ 	.byte	0x04, 0x36
        /*006a*/ 	.short	(.L_63 - .L_62)
.L_62:
        /*006c*/ 	.word	0x00000008
.L_63:


//--------------------- .nv.info._Z22addToNextPagerankArrayPfS_PiS0_S0_S_ --------------------------
	.section	.nv.info._Z22addToNextPagerankArrayPfS_PiS0_S0_S_,"",@"SHT_CUDA_INFO"
	.sectionflags	@""
	.align	4


	//----- nvinfo : EIATTR_CUDA_API_VERSION
	.align		4
        /*0000*/ 	.byte	0x04, 0x37
        /*0002*/ 	.short	(.L_65 - .L_64)
.L_64:
        /*0004*/ 	.word	0x00000082


	//----- nvinfo : EIATTR_KPARAM_INFO
	.align		4
.L_65:
        /*0008*/ 	.byte	0x04, 0x17
        /*000a*/ 	.short	(.L_67 - .L_66)
.L_66:
        /*000c*/ 	.word	0x00000000
        /*0010*/ 	.short	0x0005
        /*0012*/ 	.short	0x0028
        /*0014*/ 	.byte	0x00, 0xf5, 0x21, 0x00


	//----- nvinfo : EIATTR_KPARAM_INFO
	.align		4
.L_67:
        /*0018*/ 	.byte	0x04, 0x17
        /*001a*/ 	.short	(.L_69 - .L_68)
.L_68:
        /*001c*/ 	.word	0x00000000
        /*0020*/ 	.short	0x0004
        /*0022*/ 	.short	0x0020
        /*0024*/ 	.byte	0x00, 0xf5, 0x21, 0x00


	//----- nvinfo : EIATTR_KPARAM_INFO
	.align		4
.L_69:
        /*0028*/ 	.byte	0x04, 0x17
        /*002a*/ 	.short	(.L_71 - .L_70)
.L_70:
        /*002c*/ 	.word	0x00000000
        /*0030*/ 	.short	0x0003
        /*0032*/ 	.short	0x0018
        /*0034*/ 	.byte	0x00, 0xf5, 0x21, 0x00


	//----- nvinfo : EIATTR_KPARAM_INFO
	.align		4
.L_71:
        /*0038*/ 	.byte	0x04, 0x17
        /*003a*/ 	.short	(.L_73 - .L_72)
.L_72:
        /*003c*/ 	.word	0x00000000
        /*0040*/ 	.short	0x0002
        /*0042*/ 	.short	0x0010
        /*0044*/ 	.byte	0x00, 0xf5, 0x21, 0x00


	//----- nvinfo : EIATTR_KPARAM_INFO
	.align		4
.L_73:
        /*0048*/ 	.byte	0x04, 0x17
        /*004a*/ 	.short	(.L_75 - .L_74)
.L_74:
        /*004c*/ 	.word	0x00000000
        /*0050*/ 	.short	0x0001
        /*0052*/ 	.short	0x0008
        /*0054*/ 	.byte	0x00, 0xf5, 0x21, 0x00


	//----- nvinfo : EIATTR_KPARAM_INFO
	.align		4
.L_75:
        /*0058*/ 	.byte	0x04, 0x17
        /*005a*/ 	.short	(.L_77 - .L_76)
.L_76:
        /*005c*/ 	.word	0x00000000
        /*0060*/ 	.short	0x0000
        /*0062*/ 	.short	0x0000
        /*0064*/ 	.byte	0x00, 0xf5, 0x21, 0x00


	//----- nvinfo : EIATTR_SPARSE_MMA_MASK
	.align		4
.L_77:
        /*0068*/ 	.byte	0x03, 0x50
        /*006a*/ 	.short	0x0000


	//----- nvinfo : EIATTR_MAXREG_COUNT
	.align		4
        /*006c*/ 	.byte	0x03, 0x1b
        /*006e*/ 	.short	0x00ff


	//----- nvinfo : EIATTR_MERCURY_ISA_VERSION
	.align		4
        /*0070*/ 	.byte	0x03, 0x5f
        /*0072*/ 	.short	0x0101


	//----- nvinfo : EIATTR_VRC_CTA_INIT_COUNT
	.align		4
        /*0074*/ 	.byte	0x02, 0x4a
	.zero		1
	.zero		1


	//----- nvinfo : EIATTR_EXIT_INSTR_OFFSETS
	.align		4
        /*0078*/ 	.byte	0x04, 0x1c
        /*007a*/ 	.short	(.L_79 - .L_78)


	//   ....[0]....
.L_78:
        /*007c*/ 	.word	0x00000340


	//   ....[1]....
        /*0080*/ 	.word	0x000003f0


	//----- nvinfo : EIATTR_CRS_STACK_SIZE
	.align		4
.L_79:
        /*0084*/ 	.byte	0x04, 0x1e
        /*0086*/ 	.short	(.L_81 - .L_80)
.L_80:
        /*0088*/ 	.word	0x00000000


	//----- nvinfo : EIATTR_CBANK_PARAM_SIZE
	.align		4
.L_81:
        /*008c*/ 	.byte	0x03, 0x19
        /*008e*/ 	.short	0x0030


	//----- nvinfo : EIATTR_PARAM_CBANK
	.align		4
        /*0090*/ 	.byte	0x04, 0x0a
        /*0092*/ 	.short	(.L_83 - .L_82)
	.align		4
.L_82:
        /*0094*/ 	.word	index@(.nv.constant0._Z22addToNextPagerankArrayPfS_PiS0_S0_S_)
        /*0098*/ 	.short	0x0380
        /*009a*/ 	.short	0x0030


	//----- nvinfo : EIATTR_SW_WAR
	.align		4
.L_83:
        /*009c*/ 	.byte	0x04, 0x36
        /*009e*/ 	.short	(.L_85 - .L_84)
.L_84:
        /*00a0*/ 	.word	0x00000008
.L_85:


//--------------------- .nv.info._Z20setPagerankNextArrayPf --------------------------
	.section	.nv.info._Z20setPagerankNextArrayPf,"",@"SHT_CUDA_INFO"
	.sectionflags	@""
	.align	4


	//----- nvinfo : EIATTR_CUDA_API_VERSION
	.align		4
        /*0000*/ 	.byte	0x04, 0x37
        /*0002*/ 	.short	(.L_87 - .L_86)
.L_86:
        /*0004*/ 	.word	0x00000082


	//----- nvinfo : EIATTR_KPARAM_INFO
	.align		4
.L_87:
        /*0008*/ 	.byte	0x04, 0x17
        /*000a*/ 	.short	(.L_89 - .L_88)
.L_88:
        /*000c*/ 	.word	0x00000000
        /*0010*/ 	.short	0x0000
        /*0012*/ 	.short	0x0000
        /*0014*/ 	.byte	0x00, 0xf5, 0x21, 0x00


	//----- nvinfo : EIATTR_SPARSE_MMA_MASK
	.align		4
.L_89:
        /*0018*/ 	.byte	0x03, 0x50
        /*001a*/ 	.short	0x0000


	//----- nvinfo : EIATTR_MAXREG_COUNT
	.align		4
        /*001c*/ 	.byte	0x03, 0x1b
        /*001e*/ 	.short	0x00ff


	//----- nvinfo : EIATTR_MERCURY_ISA_VERSION
	.align		4
        /*0020*/ 	.byte	0x03, 0x5f
        /*0022*/ 	.short	0x0101


	//----- nvinfo : EIATTR_VRC_CTA_INIT_COUNT
	.align		4
        /*0024*/ 	.byte	0x02, 0x4a
	.zero		1
	.zero		1


	//----- nvinfo : EIATTR_EXIT_INSTR_OFFSETS
	.align		4
        /*0028*/ 	.byte	0x04, 0x1c
        /*002a*/ 	.short	(.L_91 - .L_90)


	//   ....[0]....
.L_90:
        /*002c*/ 	.word	0x00000060


	//----- nvinfo : EIATTR_CBANK_PARAM_SIZE
	.align		4
.L_91:
        /*0030*/ 	.byte	0x03, 0x19
        /*0032*/ 	.short	0x0008


	//----- nvinfo : EIATTR_PARAM_CBANK
	.align		4
        /*0034*/ 	.byte	0x04, 0x0a
        /*0036*/ 	.short	(.L_93 - .L_92)
	.align		4
.L_92:
        /*0038*/ 	.word	index@(.nv.constant0._Z20setPagerankNextArrayPf)
        /*003c*/ 	.short	0x0380
        /*003e*/ 	.short	0x0008


	//----- nvinfo : EIATTR_SW_WAR
	.align		4
.L_93:
        /*0040*/ 	.byte	0x04, 0x36
        /*0042*/ 	.short	(.L_95 - .L_94)
.L_94:
        /*0044*/ 	.word	0x00000008
.L_95:


//--------------------- .nv.info._Z23initializePagerankArrayPfi --------------------------
	.section	.nv.info._Z23initializePagerankArrayPfi,"",@"SHT_CUDA_INFO"
	.sectionflags	@""
	.align	4


	//----- nvinfo : EIATTR_CUDA_API_VERSION
	.align		4
        /*0000*/ 	.byte	0x04, 0x37
        /*0002*/ 	.short	(.L_97 - .L_96)
.L_96:
        /*0004*/ 	.word	0x00000082


	//----- nvinfo : EIATTR_KPARAM_INFO
	.align		4
.L_97:
        /*0008*/ 	.byte	0x04, 0x17
        /*000a*/ 	.short	(.L_99 - .L_98)
.L_98:
        /*000c*/ 	.word	0x00000000
        /*0010*/ 	.short	0x0001
        /*0012*/ 	.short	0x0008
        /*0014*/ 	.byte	0x00, 0xf0, 0x11, 0x00


	//----- nvinfo : EIATTR_KPARAM_INFO
	.align		4
.L_99:
        /*0018*/ 	.byte	0x04, 0x17
        /*001a*/ 	.short	(.L_101 - .L_100)
.L_100:
        /*001c*/ 	.word	0x00000000
        /*0020*/ 	.short	0x0000
        /*0022*/ 	.short	0x0000
        /*0024*/ 	.byte	0x00, 0xf5, 0x21, 0x00


	//----- nvinfo : EIATTR_SPARSE_MMA_MASK
	.align		4
.L_101:
        /*0028*/ 	.byte	0x03, 0x50
        /*002a*/ 	.short	0x0000


	//----- nvinfo : EIATTR_MAXREG_COUNT
	.align		4
        /*002c*/ 	.byte	0x03, 0x1b
        /*002e*/ 	.short	0x00ff


	//----- nvinfo : EIATTR_MERCURY_ISA_VERSION
	.align		4
        /*0030*/ 	.byte	0x03, 0x5f
        /*0032*/ 	.short	0x0101


	//----- nvinfo : EIATTR_VRC_CTA_INIT_COUNT
	.align		4
        /*0034*/ 	.byte	0x02, 0x4a
	.zero		1
	.zero		1


	//----- nvinfo : EIATTR_EXIT_INSTR_OFFSETS
	.align		4
        /*0038*/ 	.byte	0x04, 0x1c
        /*003a*/ 	.short	(.L_103 - .L_102)


	//   ....[0]....
.L_102:
        /*003c*/ 	.word	0x00000140


	//----- nvinfo : EIATTR_CRS_STACK_SIZE
	.align		4
.L_103:
        /*0040*/ 	.byte	0x04, 0x1e
        /*0042*/ 	.short	(.L_105 - .L_104)
.L_104:
        /*0044*/ 	.word	0x00000000


	//----- nvinfo : EIATTR_CBANK_PARAM_SIZE
	.align		4
.L_105:
        /*0048*/ 	.byte	0x03, 0x19
        /*004a*/ 	.short	0x000c


	//----- nvinfo : EIATTR_PARAM_CBANK
	.align		4
        /*004c*/ 	.byte	0x04, 0x0a
        /*004e*/ 	.short	(.L_107 - .L_106)
	.align		4
.L_106:
        /*0050*/ 	.word	index@(.nv.constant0._Z23initializePagerankArrayPfi)
        /*0054*/ 	.short	0x0380
        /*0056*/ 	.short	0x000c


	//----- nvinfo : EIATTR_SW_WAR
	.align		4
.L_107:
        /*0058*/ 	.byte	0x04, 0x36
        /*005a*/ 	.short	(.L_109 - .L_108)
.L_108:
        /*005c*/ 	.word	0x00000008
.L_109:


//--------------------- .nv.callgraph             --------------------------
	.section	.nv.callgraph,"",@"SHT_CUDA_CALLGRAPH"
	.align	4
	.sectionentsize	8
	.align		4
        /*0000*/ 	.word	0x00000000
	.align		4
        /*0004*/ 	.word	0xffffffff
	.align		4
        /*0008*/ 	.word	0x00000000
	.align		4
        /*000c*/ 	.word	0xfffffffe
	.align		4
        /*0010*/ 	.word	0x00000000
	.align		4
        /*0014*/ 	.word	0xfffffffd
	.align		4
        /*0018*/ 	.word	0x00000000
	.align		4
        /*001c*/ 	.word	0xfffffffc


//--------------------- .text._Z24setPagerankArrayFromNextPfS_ --------------------------
	.section	.text._Z24setPagerankArrayFromNextPfS_,"ax",@progbits
	.align	128
        .global         _Z24setPagerankArrayFromNextPfS_
        .type           _Z24setPagerankArrayFromNextPfS_,@function
        .size           _Z24setPagerankArrayFromNextPfS_,(.L_x_28 - _Z24setPagerankArrayFromNextPfS_)
        .other          _Z24setPagerankArrayFromNextPfS_,@"STO_CUDA_ENTRY STV_DEFAULT"
_Z24setPagerankArrayFromNextPfS_:
.text._Z24setPagerankArrayFromNextPfS_:
[----:B------:R-:W-:Y:S01]  /*0000*/  LDC R1, c[0x0][0x37c] ;  /* 0x0000df00ff017b82 */ /* 0x000fe20000000800 */
[----:B------:R-:W0:Y:S07]  /*0010*/  S2R R9, SR_TID.X ;  /* 0x0000000000097919 */ /* 0x000e2e0000002100 */
[----:B------:R-:W0:Y:S01]  /*0020*/  LDC.64 R2, c[0x0][0x388] ;  /* 0x0000e200ff027b82 */ /* 0x000e220000000a00 */
[----:B------:R-:W1:Y:S07]  /*0030*/  LDCU.64 UR4, c[0x0][0x358] ;  /* 0x00006b00ff0477ac */ /* 0x000e6e0008000a00 */
[----:B------:R-:W2:Y:S01]  /*0040*/  LDC.64 R4, c[0x0][0x380] ;  /* 0x0000e000ff047b82 */ /* 0x000ea20000000a00 */
[----:B0-----:R-:W-:-:S05]  /*0050*/  IMAD.WIDE.U32 R2, R9, 0x4, R2 ;  /* 0x0000000409027825 */ /* 0x001fca00078e0002 */
[----:B-1----:R-:W3:Y:S01]  /*0060*/  LDG.E R7, desc[UR4][R2.64] ;  /* 0x0000000402077981 */ /* 0x002ee2000c1e1900 */
[----:B--2---:R-:W-:-:S05]  /*0070*/  IMAD.WIDE.U32 R4, R9, 0x4, R4 ;  /* 0x0000000409047825 */ /* 0x004fca00078e0004 */
[----:B---3--:R-:W-:Y:S04]  /*0080*/  STG.E desc[UR4][R4.64], R7 ;  /* 0x0000000704007986 */ /* 0x008fe8000c101904 */
[----:B------:R-:W-:Y:S01]  /*0090*/  STG.E desc[UR4][R2.64], RZ ;  /* 0x000000ff02007986 */ /* 0x000fe2000c101904 */
[----:B------:R-:W-:Y:S05]  /*00a0*/  EXIT ;  /* 0x000000000000794d */ /* 0x000fea0003800000 */
.L_x_0:
[----:B------:R-:W-:-:S00]  /*00b0*/  BRA `(.L_x_0) ;  /* 0xfffffffc00fc7947 */ /* 0x000fc0000383ffff */
[----:B------:R-:W-:-:S00]  /*00c0*/  NOP ;  /* 0x0000000000007918 */ /* 0x000fc00000000000 */
        /* <DEDUP_REMOVED lines=11> */
.L_x_28:


//--------------------- .text._Z30finalPagerankArrayForIterationPfif --------------------------
	.section	.text._Z30finalPagerankArrayForIterationPfif,"ax",@progbits
	.align	128
        .global         _Z30finalPagerankArrayForIterationPfif
        .type           _Z30finalPagerankArrayForIterationPfif,@function
        .size           _Z30finalPagerankArrayForIterationPfif,(.L_x_25 - _Z30finalPagerankArrayForIterationPfif)
        .other          _Z30finalPagerankArrayForIterationPfif,@"STO_CUDA_ENTRY STV_DEFAULT"
_Z30finalPagerankArrayForIterationPfif:
.text._Z30finalPagerankArrayForIterationPfif:
[----:B------:R-:W-:Y:S01]  /*0000*/  LDC R1, c[0x0][0x37c] ;  /* 0x0000df00ff017b82 */ /* 0x000fe20000000800 */
[----:B------:R-:W0:Y:S01]  /*0010*/  LDCU.64 UR4, c[0x0][0x388] ;  /* 0x00007100ff0477ac */ /* 0x000e220008000a00 */
[----:B------:R-:W-:Y:S01]  /*0020*/  IMAD.MOV.U32 R2, RZ, RZ, 0x1 ;  /* 0x00000001ff027424 */ /* 0x000fe200078e00ff */
[----:B------:R-:W1:Y:S01]  /*0030*/  S2R R0, SR_TID.X ;  /* 0x0000000000007919 */ /* 0x000e620000002100 */
[----:B0-----:R-:W-:Y:S01]  /*0040*/  I2FP.F32.S32 R4, UR4 ;  /* 0x0000000400047c45 */ /* 0x001fe20008201400 */
[----:B------:R-:W-:-:S05]  /*0050*/  UMOV UR4, 0x33333334 ;  /* 0x3333333400047882 */ /* 0x000fca0000000000 */
[----:B------:R-:W0:Y:S08]  /*0060*/  F2F.F64.F32 R4, R4 ;  /* 0x0000000400047310 */ /* 0x000e300000201800 */
[----:B0-----:R-:W0:Y:S02]  /*0070*/  MUFU.RCP64H R3, R5 ;  /* 0x0000000500037308 */ /* 0x001e240000001800 */
[----:B0-----:R-:W-:-:S08]  /*0080*/  DFMA R6, -R4, R2, 1 ;  /* 0x3ff000000406742b */ /* 0x001fd00000000102 */
[----:B------:R-:W-:Y:S02]  /*0090*/  DFMA R8, R6, R6, R6 ;  /* 0x000000060608722b */ /* 0x000fe40000000006 */
[----:B------:R-:W0:Y:S01]  /*00a0*/  F2F.F64.F32 R6, UR5 ;  /* 0x0000000500067d10 */ /* 0x000e220008201800 */
[----:B------:R-:W-:-:S05]  /*00b0*/  UMOV UR5, 0x3fc33333 ;  /* 0x3fc3333300057882 */ /* 0x000fca0000000000 */
[----:B------:R-:W-:-:S08]  /*00c0*/  DFMA R8, R2, R8, R2 ;  /* 0x000000080208722b */ /* 0x000fd00000000002 */
[----:B------:R-:W-:Y:S02]  /*00d0*/  DFMA R2, -R4, R8, 1 ;  /* 0x3ff000000402742b */ /* 0x000fe40000000108 */
[----:B0-----:R-:W-:Y:S01]  /*00e0*/  DADD R6, R6, UR4 ;  /* 0x0000000406067e29 */ /* 0x001fe20008000000 */
[----:B------:R-:W0:Y:S05]  /*00f0*/  LDCU.64 UR4, c[0x0][0x358] ;  /* 0x00006b00ff0477ac */ /* 0x000e2a0008000a00 */
[----:B------:R-:W-:-:S04]  /*0100*/  DFMA R2, R8, R2, R8 ;  /* 0x000000020802722b */ /* 0x000fc80000000008 */
[----:B------:R-:W-:-:S04]  /*0110*/  FSETP.GEU.AND P1, PT, |R7|, 6.5827683646048100446e-37, PT ;  /* 0x036000000700780b */ /* 0x000fc80003f2e200 */
[----:B------:R-:W-:-:S08]  /*0120*/  DMUL R8, R6, R2 ;  /* 0x0000000206087228 */ /* 0x000fd00000000000 */
[----:B------:R-:W-:-:S08]  /*0130*/  DFMA R10, -R4, R8, R6 ;  /* 0x00000008040a722b */ /* 0x000fd00000000106 */
[----:B------:R-:W-:-:S10]  /*0140*/  DFMA R2, R2, R10, R8 ;  /* 0x0000000a0202722b */ /* 0x000fd40000000008 */
[----:B------:R-:W-:-:S05]  /*0150*/  FFMA R8, RZ, R5, R3 ;  /* 0x00000005ff087223 */ /* 0x000fca0000000003 */
[----:B------:R-:W-:-:S13]  /*0160*/  FSETP.GT.AND P0, PT, |R8|, 1.469367938527859385e-39, PT ;  /* 0x001000000800780b */ /* 0x000fda0003f04200 */
[----:B01----:R-:W-:Y:S05]  /*0170*/  @P0 BRA P1, `(.L_x_1) ;  /* 0x0000000000080947 */ /* 0x003fea0000800000 */
[----:B------:R-:W-:-:S07]  /*0180*/  MOV R10, 0x1a0 ;  /* 0x000001a0000a7802 */ /* 0x000fce0000000f00 */
[----:B------:R-:W-:Y:S05]  /*0190*/  CALL.REL.NOINC `($__internal_0_$__cuda_sm20_div_rn_f64_full) ;  /* 0x0000000000207944 */ /* 0x000fea0003c00000 */
.L_x_1:
[----:B------:R-:W0:Y:S02]  /*01a0*/  LDC.64 R4, c[0x0][0x380] ;  /* 0x0000e000ff047b82 */ /* 0x000e240000000a00 */
[----:B0-----:R-:W-:-:S05]  /*01b0*/  IMAD.WIDE.U32 R4, R0, 0x4, R4 ;  /* 0x0000000400047825 */ /* 0x001fca00078e0004 */
[----:B------:R-:W2:Y:S02]  /*01c0*/  LDG.E R0, desc[UR4][R4.64] ;  /* 0x0000000404007981 */ /* 0x000ea4000c1e1900 */
[----:B--2---:R-:W0:Y:S02]  /*01d0*/  F2F.F64.F32 R6, R0 ;  /* 0x0000000000067310 */ /* 0x004e240000201800 */
[----:B0-----:R-:W-:-:S10]  /*01e0*/  DADD R6, R6, R2 ;  /* 0x0000000006067229 */ /* 0x001fd40000000002 */
[----:B------:R-:W0:Y:S02]  /*01f0*/  F2F.F32.F64 R7, R6 ;  /* 0x0000000600077310 */ /* 0x000e240000301000 */
[----:B0-----:R-:W-:Y:S01]  /*0200*/  STG.E desc[UR4][R4.64], R7 ;  /* 0x0000000704007986 */ /* 0x001fe2000c101904 */
[----:B------:R-:W-:Y:S05]  /*0210*/  EXIT ;  /* 0x000000000000794d */ /* 0x000fea0003800000 */
        .weak           $__internal_0_$__cuda_sm20_div_rn_f64_full
        .type           $__internal_0_$__cuda_sm20_div_rn_f64_full,@function
        .size           $__internal_0_$__cuda_sm20_div_rn_f64_full,(.L_x_25 - $__internal_0_$__cuda_sm20_div_rn_f64_full)
$__internal_0_$__cuda_sm20_div_rn_f64_full:
[C---:B------:R-:W-:Y:S01]  /*0220*/  FSETP.GEU.AND P0, PT, |R5|.reuse, 1.469367938527859385e-39, PT ;  /* 0x001000000500780b */ /* 0x040fe20003f0e200 */
[----:B------:R-:W-:Y:S01]  /*0230*/  IMAD.MOV.U32 R8, RZ, RZ, 0x1 ;  /* 0x00000001ff087424 */ /* 0x000fe200078e00ff */
[C---:B------:R-:W-:Y:S01]  /*0240*/  LOP3.LUT R2, R5.reuse, 0x800fffff, RZ, 0xc0, !PT ;  /* 0x800fffff05027812 */ /* 0x040fe200078ec0ff */
[----:B------:R-:W-:Y:S01]  /*0250*/  IMAD.MOV.U32 R11, RZ, RZ, 0x1ca00000 ;  /* 0x1ca00000ff0b7424 */ /* 0x000fe200078e00ff */
[----:B------:R-:W-:Y:S02]  /*0260*/  LOP3.LUT R15, R5, 0x7ff00000, RZ, 0xc0, !PT ;  /* 0x7ff00000050f7812 */ /* 0x000fe400078ec0ff */
[----:B------:R-:W-:Y:S01]  /*0270*/  LOP3.LUT R3, R2, 0x3ff00000, RZ, 0xfc, !PT ;  /* 0x3ff0000002037812 */ /* 0x000fe200078efcff */
[----:B------:R-:W-:Y:S01]  /*0280*/  IMAD.MOV.U32 R2, RZ, RZ, R4 ;  /* 0x000000ffff027224 */ /* 0x000fe200078e0004 */
[----:B------:R-:W-:-:S04]  /*0290*/  LOP3.LUT R14, R7, 0x7ff00000, RZ, 0xc0, !PT ;  /* 0x7ff00000070e7812 */ /* 0x000fc800078ec0ff */
[----:B------:R-:W-:Y:S01]  /*02a0*/  ISETP.GE.U32.AND P1, PT, R14, R15, PT ;  /* 0x0000000f0e00720c */ /* 0x000fe20003f26070 */
[----:B------:R-:W-:Y:S01]  /*02b0*/  @!P0 DMUL R2, R4, 8.98846567431157953865e+307 ;  /* 0x7fe0000004028828 */ /* 0x000fe20000000000 */
[----:B------:R-:W-:-:S05]  /*02c0*/  IMAD.MOV.U32 R21, RZ, RZ, R14 ;  /* 0x000000ffff157224 */ /* 0x000fca00078e000e */
[----:B------:R-:W0:Y:S02]  /*02d0*/  MUFU.RCP64H R9, R3 ;  /* 0x0000000300097308 */ /* 0x000e240000001800 */
[----:B0-----:R-:W-:-:S08]  /*02e0*/  DFMA R12, R8, -R2, 1 ;  /* 0x3ff00000080c742b */ /* 0x001fd00000000802 */
[----:B------:R-:W-:-:S08]  /*02f0*/  DFMA R12, R12, R12, R12 ;  /* 0x0000000c0c0c722b */ /* 0x000fd0000000000c */
[----:B------:R-:W-:Y:S01]  /*0300*/  DFMA R12, R8, R12, R8 ;  /* 0x0000000c080c722b */ /* 0x000fe20000000008 */
[----:B------:R-:W-:Y:S01]  /*0310*/  SEL R9, R11, 0x63400000, !P1 ;  /* 0x634000000b097807 */ /* 0x000fe20004800000 */
[----:B------:R-:W-:Y:S01]  /*0320*/  IMAD.MOV.U32 R8, RZ, RZ, R6 ;  /* 0x000000ffff087224 */ /* 0x000fe200078e0006 */
[----:B------:R-:W-:Y:S02]  /*0330*/  FSETP.GEU.AND P1, PT, |R7|, 1.469367938527859385e-39, PT ;  /* 0x001000000700780b */ /* 0x000fe40003f2e200 */
[----:B------:R-:W-:-:S03]  /*0340*/  LOP3.LUT R9, R9, 0x800fffff, R7, 0xf8, !PT ;  /* 0x800fffff09097812 */ /* 0x000fc600078ef807 */
[----:B------:R-:W-:-:S08]  /*0350*/  DFMA R16, R12, -R2, 1 ;  /* 0x3ff000000c10742b */ /* 0x000fd00000000802 */
[----:B------:R-:W-:Y:S01]  /*0360*/  DFMA R12, R12, R16, R12 ;  /* 0x000000100c0c722b */ /* 0x000fe2000000000c */
[----:B------:R-:W-:Y:S10]  /*0370*/  @P1 BRA `(.L_x_2) ;  /* 0x0000000000201947 */ /* 0x000ff40003800000 */
[----:B------:R-:W-:Y:S01]  /*0380*/  LOP3.LUT R17, R5, 0x7ff00000, RZ, 0xc0, !PT ;  /* 0x7ff0000005117812 */ /* 0x000fe200078ec0ff */
[----:B------:R-:W-:-:S03]  /*0390*/  IMAD.MOV.U32 R16, RZ, RZ, RZ ;  /* 0x000000ffff107224 */ /* 0x000fc600078e00ff */
[----:B------:R-:W-:-:S04]  /*03a0*/  ISETP.GE.U32.AND P1, PT, R14, R17, PT ;  /* 0x000000110e00720c */ /* 0x000fc80003f26070 */
[----:B------:R-:W-:-:S04]  /*03b0*/  SEL R17, R11, 0x63400000, !P1 ;  /* 0x634000000b117807 */ /* 0x000fc80004800000 */
[----:B------:R-:W-:-:S04]  /*03c0*/  LOP3.LUT R17, R17, 0x80000000, R7, 0xf8, !PT ;  /* 0x8000000011117812 */ /* 0x000fc800078ef807 */
[----:B------:R-:W-:-:S06]  /*03d0*/  LOP3.LUT R17, R17, 0x100000, RZ, 0xfc, !PT ;  /* 0x0010000011117812 */ /* 0x000fcc00078efcff */
[----:B------:R-:W-:-:S10]  /*03e0*/  DFMA R8, R8, 2, -R16 ;  /* 0x400000000808782b */ /* 0x000fd40000000810 */
[----:B------:R-:W-:-:S07]  /*03f0*/  LOP3.LUT R21, R9, 0x7ff00000, RZ, 0xc0, !PT ;  /* 0x7ff0000009157812 */ /* 0x000fce00078ec0ff */
.L_x_2:
[----:B------:R-:W-:Y:S01]  /*0400*/  IMAD.MOV.U32 R20, RZ, RZ, R15 ;  /* 0x000000ffff147224 */ /* 0x000fe200078e000f */
[----:B------:R-:W-:Y:S01]  /*0410*/  @!P0 LOP3.LUT R20, R3, 0x7ff00000, RZ, 0xc0, !PT ;  /* 0x7ff0000003148812 */ /* 0x000fe200078ec0ff */
[----:B------:R-:W-:Y:S01]  /*0420*/  VIADD R15, R21, 0xffffffff ;  /* 0xffffffff150f7836 */ /* 0x000fe20000000000 */
[----:B------:R-:W-:-:S03]  /*0430*/  DMUL R16, R12, R8 ;  /* 0x000000080c107228 */ /* 0x000fc60000000000 */
[----:B------:R-:W-:Y:S01]  /*0440*/  VIADD R22, R20, 0xffffffff ;  /* 0xffffffff14167836 */ /* 0x000fe20000000000 */
[----:B------:R-:W-:-:S04]  /*0450*/  ISETP.GT.U32.AND P0, PT, R15, 0x7feffffe, PT ;  /* 0x7feffffe0f00780c */ /* 0x000fc80003f04070 */
[----:B------:R-:W-:Y:S01]  /*0460*/  ISETP.GT.U32.OR P0, PT, R22, 0x7feffffe, P0 ;  /* 0x7feffffe1600780c */ /* 0x000fe20000704470 */
[----:B------:R-:W-:-:S08]  /*0470*/  DFMA R18, R16, -R2, R8 ;  /* 0x800000021012722b */ /* 0x000fd00000000008 */
[----:B------:R-:W-:-:S04]  /*0480*/  DFMA R12, R12, R18, R16 ;  /* 0x000000120c0c722b */ /* 0x000fc80000000010 */
[----:B------:R-:W-:Y:S07]  /*0490*/  @P0 BRA `(.L_x_3) ;  /* 0x00000000006c0947 */ /* 0x000fee0003800000 */
[----:B------:R-:W-:-:S04]  /*04a0*/  LOP3.LUT R7, R5, 0x7ff00000, RZ, 0xc0, !PT ;  /* 0x7ff0000005077812 */ /* 0x000fc800078ec0ff */
[CC--:B------:R-:W-:Y:S02]  /*04b0*/  VIADDMNMX R6, R14.reuse, -R7.reuse, 0xb9600000, !PT ;  /* 0xb96000000e067446 */ /* 0x0c0fe40007800907 */
[----:B------:R-:W-:Y:S02]  /*04c0*/  ISETP.GE.U32.AND P0, PT, R14, R7, PT ;  /* 0x000000070e00720c */ /* 0x000fe40003f06070 */
[----:B------:R-:W-:Y:S02]  /*04d0*/  VIMNMX R6, PT, PT, R6, 0x46a00000, PT ;  /* 0x46a0000006067848 */ /* 0x000fe40003fe0100 */
[----:B------:R-:W-:-:S05]  /*04e0*/  SEL R11, R11, 0x63400000, !P0 ;  /* 0x634000000b0b7807 */ /* 0x000fca0004000000 */
[----:B------:R-:W-:Y:S02]  /*04f0*/  IMAD.IADD R11, R6, 0x1, -R11 ;  /* 0x00000001060b7824 */ /* 0x000fe400078e0a0b */
[----:B------:R-:W-:Y:S02]  /*0500*/  IMAD.MOV.U32 R6, RZ, RZ, RZ ;  /* 0x000000ffff067224 */ /* 0x000fe400078e00ff */
[----:B------:R-:W-:-:S06]  /*0510*/  VIADD R7, R11, 0x7fe00000 ;  /* 0x7fe000000b077836 */ /* 0x000fcc0000000000 */
[----:B------:R-:W-:-:S10]  /*0520*/  DMUL R14, R12, R6 ;  /* 0x000000060c0e7228 */ /* 0x000fd40000000000 */
[----:B------:R-:W-:-:S13]  /*0530*/  FSETP.GTU.AND P0, PT, |R15|, 1.469367938527859385e-39, PT ;  /* 0x001000000f00780b */ /* 0x000fda0003f0c200 */
[----:B------:R-:W-:Y:S05]  /*0540*/  @P0 BRA `(.L_x_4) ;  /* 0x0000000000940947 */ /* 0x000fea0003800000 */
[----:B------:R-:W-:Y:S01]  /*0550*/  DFMA R2, R12, -R2, R8 ;  /* 0x800000020c02722b */ /* 0x000fe20000000008 */
[----:B------:R-:W-:-:S09]  /*0560*/  IMAD.MOV.U32 R6, RZ, RZ, RZ ;  /* 0x000000ffff067224 */ /* 0x000fd200078e00ff */
[C---:B------:R-:W-:Y:S02]  /*0570*/  FSETP.NEU.AND P0, PT, R3.reuse, RZ, PT ;  /* 0x000000ff0300720b */ /* 0x040fe40003f0d000 */
[----:B------:R-:W-:-:S04]  /*0580*/  LOP3.LUT R5, R3, 0x80000000, R5, 0x48, !PT ;  /* 0x8000000003057812 */ /* 0x000fc800078e4805 */
[----:B------:R-:W-:-:S07]  /*0590*/  LOP3.LUT R7, R5, R7, RZ, 0xfc, !PT ;  /* 0x0000000705077212 */ /* 0x000fce00078efcff */
[----:B------:R-:W-:Y:S05]  /*05a0*/  @!P0 BRA `(.L_x_4) ;  /* 0x00000000007c8947 */ /* 0x000fea0003800000 */
[----:B------:R-:W-:Y:S01]  /*05b0*/  IMAD.MOV R3, RZ, RZ, -R11 ;  /* 0x000000ffff037224 */ /* 0x000fe200078e0a0b */
[----:B------:R-:W-:Y:S01]  /*05c0*/  DMUL.RP R6, R12, R6 ;  /* 0x000000060c067228 */ /* 0x000fe20000008000 */
[----:B------:R-:W-:Y:S01]  /*05d0*/  IMAD.MOV.U32 R2, RZ, RZ, RZ ;  /* 0x000000ffff027224 */ /* 0x000fe200078e00ff */
[----:B------:R-:W-:-:S05]  /*05e0*/  IADD3 R11, PT, PT, -R11, -0x43300000, RZ ;  /* 0xbcd000000b0b7810 */ /* 0x000fca0007ffe1ff */
[----:B------:R-:W-:-:S03]  /*05f0*/  DFMA R2, R14, -R2, R12 ;  /* 0x800000020e02722b */ /* 0x000fc6000000000c */
[----:B------:R-:W-:-:S07]  /*0600*/  LOP3.LUT R5, R7, R5, RZ, 0x3c, !PT ;  /* 0x0000000507057212 */ /* 0x000fce00078e3cff */
[----:B------:R-:W-:-:S04]  /*0610*/  FSETP.NEU.AND P0, PT, |R3|, R11, PT ;  /* 0x0000000b0300720b */ /* 0x000fc80003f0d200 */
[----:B------:R-:W-:Y:S02]  /*0620*/  FSEL R14, R6, R14, !P0 ;  /* 0x0000000e060e7208 */ /* 0x000fe40004000000 */
[----:B------:R-:W-:Y:S01]  /*0630*/  FSEL R15, R5, R15, !P0 ;  /* 0x0000000f050f7208 */ /* 0x000fe20004000000 */
[----:B------:R-:W-:Y:S06]  /*0640*/  BRA `(.L_x_4) ;  /* 0x0000000000547947 */ /* 0x000fec0003800000 */
.L_x_3:
[----:B------:R-:W-:-:S14]  /*0650*/  DSETP.NAN.AND P0, PT, R6, R6, PT ;  /* 0x000000060600722a */ /* 0x000fdc0003f08000 */
[----:B------:R-:W-:Y:S05]  /*0660*/  @P0 BRA `(.L_x_5) ;  /* 0x0000000000440947 */ /* 0x000fea0003800000 */
[----:B------:R-:W-:-:S14]  /*0670*/  DSETP.NAN.AND P0, PT, R4, R4, PT ;  /* 0x000000040400722a */ /* 0x000fdc0003f08000 */
[----:B------:R-:W-:Y:S05]  /*0680*/  @P0 BRA `(.L_x_6) ;  /* 0x0000000000300947 */ /* 0x000fea0003800000 */
[----:B------:R-:W-:Y:S01]  /*0690*/  ISETP.NE.AND P0, PT, R21, R20, PT ;  /* 0x000000141500720c */ /* 0x000fe20003f05270 */
[----:B------:R-:W-:Y:S02]  /*06a0*/  IMAD.MOV.U32 R14, RZ, RZ, 0x0 ;  /* 0x00000000ff0e7424 */ /* 0x000fe400078e00ff */
[----:B------:R-:W-:-:S10]  /*06b0*/  IMAD.MOV.U32 R15, RZ, RZ, -0x80000 ;  /* 0xfff80000ff0f7424 */ /* 0x000fd400078e00ff */
[----:B------:R-:W-:Y:S05]  /*06c0*/  @!P0 BRA `(.L_x_4) ;  /* 0x0000000000348947 */ /* 0x000fea0003800000 */
[----:B------:R-:W-:Y:S02]  /*06d0*/  ISETP.NE.AND P0, PT, R21, 0x7ff00000, PT ;  /* 0x7ff000001500780c */ /* 0x000fe40003f05270 */
[----:B------:R-:W-:Y:S02]  /*06e0*/  LOP3.LUT R15, R7, 0x80000000, R5, 0x48, !PT ;  /* 0x80000000070f7812 */ /* 0x000fe400078e4805 */
[----:B------:R-:W-:-:S13]  /*06f0*/  ISETP.EQ.OR P0, PT, R20, RZ, !P0 ;  /* 0x000000ff1400720c */ /* 0x000fda0004702670 */
[----:B------:R-:W-:Y:S01]  /*0700*/  @P0 LOP3.LUT R2, R15, 0x7ff00000, RZ, 0xfc, !PT ;  /* 0x7ff000000f020812 */ /* 0x000fe200078efcff */
[----:B------:R-:W-:Y:S02]  /*0710*/  @!P0 IMAD.MOV.U32 R14, RZ, RZ, RZ ;  /* 0x000000ffff0e8224 */ /* 0x000fe400078e00ff */
[----:B------:R-:W-:Y:S02]  /*0720*/  @P0 IMAD.MOV.U32 R14, RZ, RZ, RZ ;  /* 0x000000ffff0e0224 */ /* 0x000fe400078e00ff */
[----:B------:R-:W-:Y:S01]  /*0730*/  @P0 IMAD.MOV.U32 R15, RZ, RZ, R2 ;  /* 0x000000ffff0f0224 */ /* 0x000fe200078e0002 */
[----:B------:R-:W-:Y:S06]  /*0740*/  BRA `(.L_x_4) ;  /* 0x0000000000147947 */ /* 0x000fec0003800000 */
.L_x_6:
[----:B------:R-:W-:Y:S01]  /*0750*/  LOP3.LUT R15, R5, 0x80000, RZ, 0xfc, !PT ;  /* 0x00080000050f7812 */ /* 0x000fe200078efcff */
[----:B------:R-:W-:Y:S01]  /*0760*/  IMAD.MOV.U32 R14, RZ, RZ, R4 ;  /* 0x000000ffff0e7224 */ /* 0x000fe200078e0004 */
[----:B------:R-:W-:Y:S06]  /*0770*/  BRA `(.L_x_4) ;  /* 0x0000000000087947 */ /* 0x000fec0003800000 */
.L_x_5:
[----:B------:R-:W-:Y:S01]  /*0780*/  LOP3.LUT R15, R7, 0x80000, RZ, 0xfc, !PT ;  /* 0x00080000070f7812 */ /* 0x000fe200078efcff */
[----:B------:R-:W-:-:S07]  /*0790*/  IMAD.MOV.U32 R14, RZ, RZ, R6 ;  /* 0x000000ffff0e7224 */ /* 0x000fce00078e0006 */
.L_x_4:
[----:B------:R-:W-:Y:S02]  /*07a0*/  IMAD.MOV.U32 R11, RZ, RZ, 0x0 ;  /* 0x00000000ff0b7424 */ /* 0x000fe400078e00ff */
[----:B------:R-:W-:Y:S02]  /*07b0*/  IMAD.MOV.U32 R2, RZ, RZ, R14 ;  /* 0x000000ffff027224 */ /* 0x000fe400078e000e */
[----:B------:R-:W-:Y:S01]  /*07c0*/  IMAD.MOV.U32 R3, RZ, RZ, R15 ;  /* 0x000000ffff037224 */ /* 0x000fe200078e000f */
[----:B------:R-:W-:Y:S06]  /*07d0*/  RET.REL.NODEC R10 `(_Z30finalPagerankArrayForIterationPfif) ;  /* 0xfffffff80a087950 */ /* 0x000fec0003c3ffff */
.L_x_7:
        /* <DEDUP_REMOVED lines=10> */
.L_x_25:


//--------------------- .text._Z22addToNextPagerankArrayPfS_PiS0_S0_S_ --------------------------
	.section	.text._Z22addToNextPagerankArrayPfS_PiS0_S0_S_,"ax",@progbits
	.align	128
        .global         _Z22addToNextPagerankArrayPfS_PiS0_S0_S_
        .type           _Z22addToNextPagerankArrayPfS_PiS0_S0_S_,@function
        .size           _Z22addToNextPagerankArrayPfS_PiS0_S0_S_,(.L_x_26 - _Z22addToNextPagerankArrayPfS_PiS0_S0_S_)
        .other          _Z22addToNextPagerankArrayPfS_PiS0_S0_S_,@"STO_CUDA_ENTRY STV_DEFAULT"
_Z22addToNextPagerankArrayPfS_PiS0_S0_S_:
.text._Z22addToNextPagerankArrayPfS_PiS0_S0_S_:
[----:B------:R-:W-:Y:S01]  /*0000*/  LDC R1, c[0x0][0x37c] ;  /* 0x0000df00ff017b82 */ /* 0x000fe20000000800 */
[----:B------:R-:W0:Y:S07]  /*0010*/  S2R R15, SR_TID.X ;  /* 0x00000000000f7919 */ /* 0x000e2e0000002100 */
[----:B------:R-:W0:Y:S01]  /*0020*/  LDC.64 R4, c[0x0][0x390] ;  /* 0x0000e400ff047b82 */ /* 0x000e220000000a00 */
[----:B------:R-:W1:Y:S01]  /*0030*/  LDCU.64 UR4, c[0x0][0x358] ;  /* 0x00006b00ff0477ac */ /* 0x000e620008000a00 */
[----:B0-----:R-:W-:-:S05]  /*0040*/  IMAD.WIDE.U32 R4, R15, 0x4, R4 ;  /* 0x000000040f047825 */ /* 0x001fca00078e0004 */
[----:B-1----:R-:W2:Y:S02]  /*0050*/  LDG.E R0, desc[UR4][R4.64] ;  /* 0x0000000404007981 */ /* 0x002ea4000c1e1900 */
[----:B--2---:R-:W-:-:S13]  /*0060*/  ISETP.GE.AND P0, PT, R0, 0x1, PT ;  /* 0x000000010000780c */ /* 0x004fda0003f06270 */
[----:B------:R-:W-:Y:S05]  /*0070*/  @!P0 BRA `(.L_x_8) ;  /* 0x0000000000b48947 */ /* 0x000fea0003800000 */
[----:B------:R-:W0:Y:S01]  /*0080*/  LDC.64 R10, c[0x0][0x3a0] ;  /* 0x0000e800ff0a7b82 */ /* 0x000e220000000a00 */
[----:B------:R-:W-:Y:S02]  /*0090*/  IMAD.MOV.U32 R19, RZ, RZ, R0 ;  /* 0x000000ffff137224 */ /* 0x000fe400078e0000 */
[----:B------:R-:W-:-:S05]  /*00a0*/  IMAD.MOV.U32 R0, RZ, RZ, RZ ;  /* 0x000000ffff007224 */ /* 0x000fca00078e00ff */
[----:B------:R-:W1:Y:S08]  /*00b0*/  LDC.64 R12, c[0x0][0x380] ;  /* 0x0000e000ff0c7b82 */ /* 0x000e700000000a00 */
[----:B------:R-:W2:Y:S08]  /*00c0*/  LDC.64 R6, c[0x0][0x398] ;  /* 0x0000e600ff067b82 */ /* 0x000eb00000000a00 */
[----:B------:R-:W3:Y:S01]  /*00d0*/  LDC.64 R8, c[0x0][0x388] ;  /* 0x0000e200ff087b82 */ /* 0x000ee20000000a00 */
[----:B0-----:R-:W-:-:S04]  /*00e0*/  IMAD.WIDE.U32 R10, R15, 0x4, R10 ;  /* 0x000000040f0a7825 */ /* 0x001fc800078e000a */
[----:B-1----:R-:W-:-:S07]  /*00f0*/  IMAD.WIDE.U32 R12, R15, 0x4, R12 ;  /* 0x000000040f0c7825 */ /* 0x002fce00078e000c */
.L_x_11:
[----:B------:R-:W4:Y:S04]  /*0100*/  LDG.E R3, desc[UR4][R10.64] ;  /* 0x000000040a037981 */ /* 0x000f28000c1e1900 */
[----:B------:R-:W5:Y:S01]  /*0110*/  LDG.E R14, desc[UR4][R12.64] ;  /* 0x000000040c0e7981 */ /* 0x000f62000c1e1900 */
[----:B------:R-:W0:Y:S01]  /*0120*/  I2F.F64 R18, R19 ;  /* 0x0000001300127312 */ /* 0x000e220000201c00 */
[----:B------:R-:W-:-:S07]  /*0130*/  IMAD.MOV.U32 R16, RZ, RZ, 0x1 ;  /* 0x00000001ff107424 */ /* 0x000fce00078e00ff */
[----:B0-----:R-:W0:Y:S02]  /*0140*/  MUFU.RCP64H R17, R19 ;  /* 0x0000001300117308 */ /* 0x001e240000001800 */
[----:B0-----:R-:W-:-:S08]  /*0150*/  DFMA R20, -R18, R16, 1 ;  /* 0x3ff000001214742b */ /* 0x001fd00000000110 */
[----:B------:R-:W-:-:S08]  /*0160*/  DFMA R20, R20, R20, R20 ;  /* 0x000000141414722b */ /* 0x000fd00000000014 */
[----:B------:R-:W-:Y:S01]  /*0170*/  DFMA R20, R16, R20, R16 ;  /* 0x000000141014722b */ /* 0x000fe20000000010 */
[----:B----4-:R-:W-:-:S04]  /*0180*/  IMAD.IADD R3, R3, 0x1, R0 ;  /* 0x0000000103037824 */ /* 0x010fc800078e0200 */
[----:B--2---:R-:W-:-:S05]  /*0190*/  IMAD.WIDE R2, R3, 0x4, R6 ;  /* 0x0000000403027825 */ /* 0x004fca00078e0206 */
[----:B------:R0:W3:Y:S01]  /*01a0*/  LDG.E R15, desc[UR4][R2.64] ;  /* 0x00000004020f7981 */ /* 0x0000e2000c1e1900 */
[----:B-----5:R-:W1:Y:S01]  /*01b0*/  F2F.F64.F32 R16, R14 ;  /* 0x0000000e00107310 */ /* 0x020e620000201800 */
[----:B------:R-:W-:Y:S01]  /*01c0*/  DFMA R22, -R18, R20, 1 ;  /* 0x3ff000001216742b */ /* 0x000fe20000000114 */
[----:B------:R-:W-:Y:S05]  /*01d0*/  YIELD ;  /* 0x0000000000007946 */ /* 0x000fea0003800000 */
[----:B------:R-:W-:Y:S01]  /*01e0*/  UMOV UR6, 0x33333333 ;  /* 0x3333333300067882 */ /* 0x000fe20000000000 */
[----:B------:R-:W-:Y:S01]  /*01f0*/  UMOV UR7, 0x3feb3333 ;  /* 0x3feb333300077882 */ /* 0x000fe20000000000 */
[----:B------:R-:W-:Y:S01]  /*0200*/  DFMA R22, R20, R22, R20 ;  /* 0x000000161416722b */ /* 0x000fe20000000014 */
[----:B------:R-:W-:Y:S01]  /*0210*/  BSSY.RECONVERGENT B0, `(.L_x_9) ;  /* 0x000000c000007945 */ /* 0x000fe20003800200 */
[----:B-1----:R-:W-:-:S08]  /*0220*/  DMUL R16, R16, UR6 ;  /* 0x0000000610107c28 */ /* 0x002fd00008000000 */
[----:B0-----:R-:W-:Y:S02]  /*0230*/  DMUL R2, R16, R22 ;  /* 0x0000001610027228 */ /* 0x001fe40000000000 */
[----:B------:R-:W-:-:S06]  /*0240*/  FSETP.GEU.AND P1, PT, |R17|, 6.5827683646048100446e-37, PT ;  /* 0x036000001100780b */ /* 0x000fcc0003f2e200 */
[----:B------:R-:W-:-:S08]  /*0250*/  DFMA R20, -R18, R2, R16 ;  /* 0x000000021214722b */ /* 0x000fd00000000110 */
[----:B------:R-:W-:-:S10]  /*0260*/  DFMA R2, R22, R20, R2 ;  /* 0x000000141602722b */ /* 0x000fd40000000002 */
[----:B------:R-:W-:-:S05]  /*0270*/  FFMA R20, RZ, R19, R3 ;  /* 0x00000013ff147223 */ /* 0x000fca0000000003 */
[----:B------:R-:W-:Y:S01]  /*0280*/  FSETP.GT.AND P0, PT, |R20|, 1.469367938527859385e-39, PT ;  /* 0x001000001400780b */ /* 0x000fe20003f04200 */
[----:B---3--:R-:W-:-:S12]  /*0290*/  IMAD.WIDE R14, R15, 0x4, R8 ;  /* 0x000000040f0e7825 */ /* 0x008fd800078e0208 */
[----:B------:R-:W-:Y:S05]  /*02a0*/  @P0 BRA P1, `(.L_x_10) ;  /* 0x0000000000080947 */ /* 0x000fea0000800000 */
[----:B------:R-:W-:-:S07]  /*02b0*/  MOV R22, 0x2d0 ;  /* 0x000002d000167802 */ /* 0x000fce0000000f00 */
[----:B------:R-:W-:Y:S05]  /*02c0*/  CALL.REL.NOINC `($__internal_1_$__cuda_sm20_div_rn_f64_full) ;  /* 0x00000000004c7944 */ /* 0x000fea0003c00000 */
.L_x_10:
[----:B------:R-:W-:Y:S05]  /*02d0*/  BSYNC.RECONVERGENT B0 ;  /* 0x0000000000007941 */ /* 0x000fea0003800200 */
.L_x_9:
[----:B------:R-:W0:Y:S02]  /*02e0*/  F2F.F32.F64 R3, R2 ;  /* 0x0000000200037310 */ /* 0x000e240000301000 */
[----:B0-----:R0:W-:Y:S04]  /*02f0*/  REDG.E.ADD.F32.FTZ.RN.STRONG.GPU desc[UR4][R14.64], R3 ;  /* 0x000000030e0079a6 */ /* 0x0011e8000c12f304 */
[----:B------:R-:W2:Y:S01]  /*0300*/  LDG.E R19, desc[UR4][R4.64] ;  /* 0x0000000404137981 */ /* 0x000ea2000c1e1900 */
[----:B------:R-:W-:-:S05]  /*0310*/  VIADD R0, R0, 0x1 ;  /* 0x0000000100007836 */ /* 0x000fca0000000000 */
[----:B--2---:R-:W-:-:S13]  /*0320*/  ISETP.GE.AND P0, PT, R0, R19, PT ;  /* 0x000000130000720c */ /* 0x004fda0003f06270 */
[----:B0-----:R-:W-:Y:S05]  /*0330*/  @!P0 BRA `(.L_x_11) ;  /* 0xfffffffc00708947 */ /* 0x001fea000383ffff */
[----:B------:R-:W-:Y:S05]  /*0340*/  EXIT ;  /* 0x000000000000794d */ /* 0x000fea0003800000 */
.L_x_8:
[----:B------:R-:W0:Y:S02]  /*0350*/  LDC.64 R2, c[0x0][0x380] ;  /* 0x0000e000ff027b82 */ /* 0x000e240000000a00 */
[----:B0-----:R-:W-:-:S06]  /*0360*/  IMAD.WIDE.U32 R6, R15, 0x4, R2 ;  /* 0x000000040f067825 */ /* 0x001fcc00078e0002 */
[----:B------:R-:W2:Y:S01]  /*0370*/  LDG.E R6, desc[UR4][R6.64] ;  /* 0x0000000406067981 */ /* 0x000ea2000c1e1900 */
[----:B------:R-:W-:Y:S01]  /*0380*/  UMOV UR6, 0x33333333 ;  /* 0x3333333300067882 */ /* 0x000fe20000000000 */
[----:B------:R-:W-:Y:S01]  /*0390*/  UMOV UR7, 0x3feb3333 ;  /* 0x3feb333300077882 */ /* 0x000fe20000000000 */
[----:B------:R-:W0:Y:S01]  /*03a0*/  LDC.64 R4, c[0x0][0x3a8] ;  /* 0x0000ea00ff047b82 */ /* 0x000e220000000a00 */
[----:B--2---:R-:W1:Y:S02]  /*03b0*/  F2F.F64.F32 R2, R6 ;  /* 0x0000000600027310 */ /* 0x004e640000201800 */
[----:B-1----:R-:W-:-:S10]  /*03c0*/  DMUL R2, R2, UR6 ;  /* 0x0000000602027c28 */ /* 0x002fd40008000000 */
[----:B------:R-:W0:Y:S02]  /*03d0*/  F2F.F32.F64 R3, R2 ;  /* 0x0000000200037310 */ /* 0x000e240000301000 */
[----:B0-----:R-:W-:Y:S01]  /*03e0*/  REDG.E.ADD.F32.FTZ.RN.STRONG.GPU desc[UR4][R4.64], R3 ;  /* 0x00000003040079a6 */ /* 0x001fe2000c12f304 */
[----:B------:R-:W-:Y:S05]  /*03f0*/  EXIT ;  /* 0x000000000000794d */ /* 0x000fea0003800000 */
        .weak           $__internal_1_$__cuda_sm20_div_rn_f64_full
        .type           $__internal_1_$__cuda_sm20_div_rn_f64_full,@function
        .size           $__internal_1_$__cuda_sm20_div_rn_f64_full,(.L_x_26 - $__internal_1_$__cuda_sm20_div_rn_f64_full)
$__internal_1_$__cuda_sm20_div_rn_f64_full:
[C---:B------:R-:W-:Y:S01]  /*0400*/  FSETP.GEU.AND P0, PT, |R19|.reuse, 1.469367938527859385e-39, PT ;  /* 0x001000001300780b */ /* 0x040fe20003f0e200 */
[----:B------:R-:W-:Y:S01]  /*0410*/  IMAD.MOV.U32 R20, RZ, RZ, 0x1 ;  /* 0x00000001ff147424 */ /* 0x000fe200078e00ff */
[----:B------:R-:W-:Y:S01]  /*0420*/  LOP3.LUT R2, R19, 0x800fffff, RZ, 0xc0, !PT ;  /* 0x800fffff13027812 */ /* 0x000fe200078ec0ff */
[----:B------:R-:W-:Y:S01]  /*0430*/  BSSY.RECONVERGENT B1, `(.L_x_12) ;  /* 0x0000055000017945 */ /* 0x000fe20003800200 */
[C---:B------:R-:W-:Y:S02]  /*0440*/  FSETP.GEU.AND P2, PT, |R17|.reuse, 1.469367938527859385e-39, PT ;  /* 0x001000001100780b */ /* 0x040fe40003f4e200 */
[----:B------:R-:W-:Y:S01]  /*0450*/  LOP3.LUT R3, R2, 0x3ff00000, RZ, 0xfc, !PT ;  /* 0x3ff0000002037812 */ /* 0x000fe200078efcff */
[----:B------:R-:W-:Y:S01]  /*0460*/  IMAD.MOV.U32 R2, RZ, RZ, R18 ;  /* 0x000000ffff027224 */ /* 0x000fe200078e0012 */
[----:B------:R-:W-:Y:S02]  /*0470*/  LOP3.LUT R23, R17, 0x7ff00000, RZ, 0xc0, !PT ;  /* 0x7ff0000011177812 */ /* 0x000fe400078ec0ff */
[----:B------:R-:W-:-:S03]  /*0480*/  LOP3.LUT R30, R19, 0x7ff00000, RZ, 0xc0, !PT ;  /* 0x7ff00000131e7812 */ /* 0x000fc600078ec0ff */
[----:B------:R-:W-:Y:S01]  /*0490*/  @!P0 DMUL R2, R18, 8.98846567431157953865e+307 ;  /* 0x7fe0000012028828 */ /* 0x000fe20000000000 */
[----:B------:R-:W-:-:S03]  /*04a0*/  ISETP.GE.U32.AND P1, PT, R23, R30, PT ;  /* 0x0000001e1700720c */ /* 0x000fc60003f26070 */
[----:B------:R-:W-:Y:S01]  /*04b0*/  @!P2 LOP3.LUT R28, R19, 0x7ff00000, RZ, 0xc0, !PT ;  /* 0x7ff00000131ca812 */ /* 0x000fe200078ec0ff */
[----:B------:R-:W-:Y:S01]  /*04c0*/  @!P2 IMAD.MOV.U32 R32, RZ, RZ, RZ ;  /* 0x000000ffff20a224 */ /* 0x000fe200078e00ff */
[----:B------:R-:W0:Y:S02]  /*04d0*/  MUFU.RCP64H R21, R3 ;  /* 0x0000000300157308 */ /* 0x000e240000001800 */
[----:B------:R-:W-:Y:S01]  /*04e0*/  @!P2 ISETP.GE.U32.AND P3, PT, R23, R28, PT ;  /* 0x0000001c1700a20c */ /* 0x000fe20003f66070 */
[----:B0-----:R-:W-:-:S08]  /*04f0*/  DFMA R24, R20, -R2, 1 ;  /* 0x3ff000001418742b */ /* 0x001fd00000000802 */
[----:B------:R-:W-:Y:S01]  /*0500*/  DFMA R26, R24, R24, R24 ;  /* 0x00000018181a722b */ /* 0x000fe20000000018 */
[----:B------:R-:W-:-:S05]  /*0510*/  IMAD.MOV.U32 R24, RZ, RZ, 0x1ca00000 ;  /* 0x1ca00000ff187424 */ /* 0x000fca00078e00ff */
[C---:B------:R-:W-:Y:S02]  /*0520*/  @!P2 SEL R25, R24.reuse, 0x63400000, !P3 ;  /* 0x634000001819a807 */ /* 0x040fe40005800000 */
[----:B------:R-:W-:Y:S01]  /*0530*/  DFMA R26, R20, R26, R20 ;  /* 0x0000001a141a722b */ /* 0x000fe20000000014 */
[----:B------:R-:W-:Y:S01]  /*0540*/  SEL R21, R24, 0x63400000, !P1 ;  /* 0x6340000018157807 */ /* 0x000fe20004800000 */
[----:B------:R-:W-:Y:S01]  /*0550*/  IMAD.MOV.U32 R20, RZ, RZ, R16 ;  /* 0x000000ffff147224 */ /* 0x000fe200078e0010 */
[--C-:B------:R-:W-:Y:S02]  /*0560*/  @!P2 LOP3.LUT R25, R25, 0x80000000, R17.reuse, 0xf8, !PT ;  /* 0x800000001919a812 */ /* 0x100fe400078ef811 */
[----:B------:R-:W-:Y:S02]  /*0570*/  LOP3.LUT R21, R21, 0x800fffff, R17, 0xf8, !PT ;  /* 0x800fffff15157812 */ /* 0x000fe400078ef811 */
[----:B------:R-:W-:Y:S01]  /*0580*/  @!P2 LOP3.LUT R33, R25, 0x100000, RZ, 0xfc, !PT ;  /* 0x001000001921a812 */ /* 0x000fe200078efcff */
[----:B------:R-:W-:-:S05]  /*0590*/  DFMA R28, R26, -R2, 1 ;  /* 0x3ff000001a1c742b */ /* 0x000fca0000000802 */
[----:B------:R-:W-:Y:S01]  /*05a0*/  @!P2 DFMA R20, R20, 2, -R32 ;  /* 0x400000001414a82b */ /* 0x000fe20000000820 */
[----:B------:R-:W-:Y:S02]  /*05b0*/  IMAD.MOV.U32 R32, RZ, RZ, R23 ;  /* 0x000000ffff207224 */ /* 0x000fe400078e0017 */
[----:B------:R-:W-:Y:S01]  /*05c0*/  DFMA R26, R26, R28, R26 ;  /* 0x0000001c1a1a722b */ /* 0x000fe2000000001a */
[----:B------:R-:W-:Y:S01]  /*05d0*/  IMAD.MOV.U32 R33, RZ, RZ, R30 ;  /* 0x000000ffff217224 */ /* 0x000fe200078e001e */
[----:B------:R-:W-:-:S05]  /*05e0*/  @!P0 LOP3.LUT R33, R3, 0x7ff00000, RZ, 0xc0, !PT ;  /* 0x7ff0000003218812 */ /* 0x000fca00078ec0ff */
[----:B------:R-:W-:Y:S01]  /*05f0*/  @!P2 LOP3.LUT R32, R21, 0x7ff00000, RZ, 0xc0, !PT ;  /* 0x7ff000001520a812 */ /* 0x000fe200078ec0ff */
[----:B------:R-:W-:-:S04]  /*0600*/  DMUL R28, R26, R20 ;  /* 0x000000141a1c7228 */ /* 0x000fc80000000000 */
[----:B------:R-:W-:-:S04]  /*0610*/  VIADD R25, R32, 0xffffffff ;  /* 0xffffffff20197836 */ /* 0x000fc80000000000 */
[----:B------:R-:W-:Y:S01]  /*0620*/  DFMA R30, R28, -R2, R20 ;  /* 0x800000021c1e722b */ /* 0x000fe20000000014 */
[----:B------:R-:W-:Y:S01]  /*0630*/  ISETP.GT.U32.AND P0, PT, R25, 0x7feffffe, PT ;  /* 0x7feffffe1900780c */ /* 0x000fe20003f04070 */
[----:B------:R-:W-:-:S05]  /*0640*/  VIADD R25, R33, 0xffffffff ;  /* 0xffffffff21197836 */ /* 0x000fca0000000000 */
[----:B------:R-:W-:Y:S01]  /*0650*/  ISETP.GT.U32.OR P0, PT, R25, 0x7feffffe, P0 ;  /* 0x7feffffe1900780c */ /* 0x000fe20000704470 */
[----:B------:R-:W-:-:S12]  /*0660*/  DFMA R26, R26, R30, R28 ;  /* 0x0000001e1a1a722b */ /* 0x000fd8000000001c */
[----:B------:R-:W-:Y:S05]  /*0670*/  @P0 BRA `(.L_x_13) ;  /* 0x00000000006c0947 */ /* 0x000fea0003800000 */
[----:B------:R-:W-:-:S04]  /*0680*/  LOP3.LUT R28, R19, 0x7ff00000, RZ, 0xc0, !PT ;  /* 0x7ff00000131c7812 */ /* 0x000fc800078ec0ff */
[CC--:B------:R-:W-:Y:S02]  /*0690*/  VIADDMNMX R16, R23.reuse, -R28.reuse, 0xb9600000, !PT ;  /* 0xb960000017107446 */ /* 0x0c0fe4000780091c */
[----:B------:R-:W-:Y:S01]  /*06a0*/  ISETP.GE.U32.AND P0, PT, R23, R28, PT ;  /* 0x0000001c1700720c */ /* 0x000fe20003f06070 */
[----:B------:R-:W-:Y:S01]  /*06b0*/  IMAD.MOV.U32 R28, RZ, RZ, RZ ;  /* 0x000000ffff1c7224 */ /* 0x000fe200078e00ff */
[----:B------:R-:W-:Y:S02]  /*06c0*/  VIMNMX R16, PT, PT, R16, 0x46a00000, PT ;  /* 0x46a0000010107848 */ /* 0x000fe40003fe0100 */
[----:B------:R-:W-:-:S05]  /*06d0*/  SEL R17, R24, 0x63400000, !P0 ;  /* 0x6340000018117807 */ /* 0x000fca0004000000 */
[----:B------:R-:W-:-:S04]  /*06e0*/  IMAD.IADD R16, R16, 0x1, -R17 ;  /* 0x0000000110107824 */ /* 0x000fc800078e0a11 */
        /* <DEDUP_REMOVED lines=10> */
[----:B------:R-:W-:Y:S02]  /*0790*/  IMAD.MOV R3, RZ, RZ, -R16 ;  /* 0x000000ffff037224 */ /* 0x000fe400078e0a10 */
[----:B------:R-:W-:-:S06]  /*07a0*/  IMAD.MOV.U32 R2, RZ, RZ, RZ ;  /* 0x000000ffff027224 */ /* 0x000fcc00078e00ff */
[----:B------:R-:W-:Y:S02]  /*07b0*/  DFMA R2, R24, -R2, R26 ;  /* 0x800000021802722b */ /* 0x000fe4000000001a */
[----:B------:R-:W-:-:S04]  /*07c0*/  DMUL.RP R26, R26, R28 ;  /* 0x0000001c1a1a7228 */ /* 0x000fc80000008000 */
[----:B------:R-:W-:-:S04]  /*07d0*/  IADD3 R2, PT, PT, -R16, -0x43300000, RZ ;  /* 0xbcd0000010027810 */ /* 0x000fc80007ffe1ff */
[----:B------:R-:W-:Y:S02]  /*07e0*/  FSETP.NEU.AND P0, PT, |R3|, R2, PT ;  /* 0x000000020300720b */ /* 0x000fe40003f0d200 */
[----:B------:R-:W-:Y:S02]  /*07f0*/  LOP3.LUT R19, R27, R19, RZ, 0x3c, !PT ;  /* 0x000000131b137212 */ /* 0x000fe400078e3cff */
[----:B------:R-:W-:Y:S02]  /*0800*/  FSEL R24, R26, R24, !P0 ;  /* 0x000000181a187208 */ /* 0x000fe40004000000 */
[----:B------:R-:W-:Y:S01]  /*0810*/  FSEL R25, R19, R25, !P0 ;  /* 0x0000001913197208 */ /* 0x000fe20004000000 */
[----:B------:R-:W-:Y:S06]  /*0820*/  BRA `(.L_x_14) ;  /* 0x0000000000547947 */ /* 0x000fec0003800000 */
.L_x_13:
        /* <DEDUP_REMOVED lines=16> */
.L_x_16:
[----:B------:R-:W-:Y:S01]  /*0930*/  LOP3.LUT R25, R19, 0x80000, RZ, 0xfc, !PT ;  /* 0x0008000013197812 */ /* 0x000fe200078efcff */
[----:B------:R-:W-:Y:S01]  /*0940*/  IMAD.MOV.U32 R24, RZ, RZ, R18 ;  /* 0x000000ffff187224 */ /* 0x000fe200078e0012 */
[----:B------:R-:W-:Y:S06]  /*0950*/  BRA `(.L_x_14) ;  /* 0x0000000000087947 */ /* 0x000fec0003800000 */
.L_x_15:
[----:B------:R-:W-:Y:S01]  /*0960*/  LOP3.LUT R25, R17, 0x80000, RZ, 0xfc, !PT ;  /* 0x0008000011197812 */ /* 0x000fe200078efcff */
[----:B------:R-:W-:-:S07]  /*0970*/  IMAD.MOV.U32 R24, RZ, RZ, R16 ;  /* 0x000000ffff187224 */ /* 0x000fce00078e0010 */
.L_x_14:
[----:B------:R-:W-:Y:S05]  /*0980*/  BSYNC.RECONVERGENT B1 ;  /* 0x0000000000017941 */ /* 0x000fea0003800200 */
.L_x_12:
[----:B------:R-:W-:Y:S02]  /*0990*/  IMAD.MOV.U32 R23, RZ, RZ, 0x0 ;  /* 0x00000000ff177424 */ /* 0x000fe400078e00ff */
[----:B------:R-:W-:Y:S02]  /*09a0*/  IMAD.MOV.U32 R2, RZ, RZ, R24 ;  /* 0x000000ffff027224 */ /* 0x000fe400078e0018 */
[----:B------:R-:W-:Y:S01]  /*09b0*/  IMAD.MOV.U32 R3, RZ, RZ, R25 ;  /* 0x000000ffff037224 */ /* 0x000fe200078e0019 */
[----:B------:R-:W-:Y:S06]  /*09c0*/  RET.REL.NODEC R22 `(_Z22addToNextPagerankArrayPfS_PiS0_S0_S_) ;  /* 0xfffffff4168c7950 */ /* 0x000fec0003c3ffff */
.L_x_17:
        /* <DEDUP_REMOVED lines=11> */
.L_x_26:


//--------------------- .text._Z20setPagerankNextArrayPf --------------------------
	.section	.text._Z20setPagerankNextArrayPf,"ax",@progbits
	.align	128
        .global         _Z20setPagerankNextArrayPf
        .type           _Z20setPagerankNextArrayPf,@function
        .size           _Z20setPagerankNextArrayPf,(.L_x_31 - _Z20setPagerankNextArrayPf)
        .other          _Z20setPagerankNextArrayPf,@"STO_CUDA_ENTRY STV_DEFAULT"
_Z20setPagerankNextArrayPf:
.text._Z20setPagerankNextArrayPf:
[----:B------:R-:W-:Y:S01]  /*0000*/  LDC R1, c[0x0][0x37c] ;  /* 0x0000df00ff017b82 */ /* 0x000fe20000000800 */
[----:B------:R-:W0:Y:S07]  /*0010*/  S2R R5, SR_TID.X ;  /* 0x0000000000057919 */ /* 0x000e2e0000002100 */
[----:B------:R-:W0:Y:S01]  /*0020*/  LDC.64 R2, c[0x0][0x380] ;  /* 0x0000e000ff027b82 */ /* 0x000e220000000a00 */
[----:B------:R-:W1:Y:S01]  /*0030*/  LDCU.64 UR4, c[0x0][0x358] ;  /* 0x00006b00ff0477ac */ /* 0x000e620008000a00 */
[----:B0-----:R-:W-:-:S05]  /*0040*/  IMAD.WIDE.U32 R2, R5, 0x4, R2 ;  /* 0x0000000405027825 */ /* 0x001fca00078e0002 */
[----:B-1----:R-:W-:Y:S01]  /*0050*/  STG.E desc[UR4][R2.64], RZ ;  /* 0x000000ff02007986 */ /* 0x002fe2000c101904 */
[----:B------:R-:W-:Y:S05]  /*0060*/  EXIT ;  /* 0x000000000000794d */ /* 0x000fea0003800000 */
.L_x_18:
        /* <DEDUP_REMOVED lines=9> */
.L_x_31:


//--------------------- .text._Z23initializePagerankArrayPfi --------------------------
	.section	.text._Z23initializePagerankArrayPfi,"ax",@progbits
	.align	128
        .global         _Z23initializePagerankArrayPfi
        .type           _Z23initializePagerankArrayPfi,@function
        .size           _Z23initializePagerankArrayPfi,(.L_x_27 - _Z23initializePagerankArrayPfi)
        .other          _Z23initializePagerankArrayPfi,@"STO_CUDA_ENTRY STV_DEFAULT"
_Z23initializePagerankArrayPfi:
.text._Z23initializePagerankArrayPfi:
[----:B------:R-:W-:Y:S01]  /*0000*/  LDC R1, c[0x0][0x37c] ;  /* 0x0000df00ff017b82 */ /* 0x000fe20000000800 */
[----:B------:R-:W0:Y:S01]  /*0010*/  LDCU UR4, c[0x0][0x388] ;  /* 0x00007100ff0477ac */ /* 0x000e220008000800 */
[----:B------:R-:W1:Y:S01]  /*0020*/  S2R R2, SR_TID.X ;  /* 0x0000000000027919 */ /* 0x000e620000002100 */
[----:B0-----:R-:W-:Y:S01]  /*0030*/  I2FP.F32.S32 R0, UR4 ;  /* 0x0000000400007c45 */ /* 0x001fe20008201400 */
[----:B------:R-:W0:Y:S04]  /*0040*/  LDCU.64 UR4, c[0x0][0x358] ;  /* 0x00006b00ff0477ac */ /* 0x000e280008000a00 */
[----:B------:R-:W-:-:S05]  /*0050*/  VIADD R3, R0, 0x1800000 ;  /* 0x0180000000037836 */ /* 0x000fca0000000000 */
[----:B------:R-:W-:-:S04]  /*0060*/  LOP3.LUT R3, R3, 0x7f800000, RZ, 0xc0, !PT ;  /* 0x7f80000003037812 */ /* 0x000fc800078ec0ff */
[----:B------:R-:W-:-:S13]  /*0070*/  ISETP.GT.U32.AND P0, PT, R3, 0x1ffffff, PT ;  /* 0x01ffffff0300780c */ /* 0x000fda0003f04070 */
[----:B01----:R-:W-:Y:S05]  /*0080*/  @P0 BRA `(.L_x_19) ;  /* 0x0000000000100947 */ /* 0x003fea0003800000 */
[----:B------:R-:W-:-:S07]  /*0090*/  MOV R4, 0xb0 ;  /* 0x000000b000047802 */ /* 0x000fce0000000f00 */
[----:B------:R-:W-:Y:S05]  /*00a0*/  CALL.REL.NOINC `($__internal_2_$__cuda_sm20_rcp_rn_f32_slowpath) ;  /* 0x0000000000287944 */ /* 0x000fea0003c00000 */
[----:B------:R-:W-:Y:S01]  /*00b0*/  IMAD.MOV.U32 R7, RZ, RZ, R3 ;  /* 0x000000ffff077224 */ /* 0x000fe200078e0003 */
[----:B------:R-:W-:Y:S06]  /*00c0*/  BRA `(.L_x_20) ;  /* 0x0000000000107947 */ /* 0x000fec0003800000 */
.L_x_19:
[----:B------:R-:W0:Y:S02]  /*00d0*/  MUFU.RCP R7, R0 ;  /* 0x0000000000077308 */ /* 0x000e240000001000 */
[----:B0-----:R-:W-:-:S04]  /*00e0*/  FFMA R3, R0, R7, -1 ;  /* 0xbf80000000037423 */ /* 0x001fc80000000007 */
[----:B------:R-:W-:-:S04]  /*00f0*/  FADD.FTZ R4, -R3, -RZ ;  /* 0x800000ff03047221 */ /* 0x000fc80000010100 */
[----:B------:R-:W-:-:S07]  /*0100*/  FFMA R7, R7, R4, R7 ;  /* 0x0000000407077223 */ /* 0x000fce0000000007 */
.L_x_20:
[----:B------:R-:W0:Y:S02]  /*0110*/  LDC.64 R4, c[0x0][0x380] ;  /* 0x0000e000ff047b82 */ /* 0x000e240000000a00 */
[----:B0-----:R-:W-:-:S05]  /*0120*/  IMAD.WIDE.U32 R2, R2, 0x4, R4 ;  /* 0x0000000402027825 */ /* 0x001fca00078e0004 */
[----:B------:R-:W-:Y:S01]  /*0130*/  STG.E desc[UR4][R2.64], R7 ;  /* 0x0000000702007986 */ /* 0x000fe2000c101904 */
[----:B------:R-:W-:Y:S05]  /*0140*/  EXIT ;  /* 0x000000000000794d */ /* 0x000fea0003800000 */
        .weak           $__internal_2_$__cuda_sm20_rcp_rn_f32_slowpath
        .type           $__internal_2_$__cuda_sm20_rcp_rn_f32_slowpath,@function
        .size           $__internal_2_$__cuda_sm20_rcp_rn_f32_slowpath,(.L_x_27 - $__internal_2_$__cuda_sm20_rcp_rn_f32_slowpath)
$__internal_2_$__cuda_sm20_rcp_rn_f32_slowpath:
[----:B------:R-:W-:-:S05]  /*0150*/  IMAD.SHL.U32 R3, R0, 0x2, RZ ;  /* 0x0000000200037824 */ /* 0x000fca00078e00ff */
[----:B------:R-:W-:-:S04]  /*0160*/  SHF.R.U32.HI R3, RZ, 0x18, R3 ;  /* 0x00000018ff037819 */ /* 0x000fc80000011603 */
[----:B------:R-:W-:-:S13]  /*0170*/  ISETP.NE.U32.AND P0, PT, R3, RZ, PT ;  /* 0x000000ff0300720c */ /* 0x000fda0003f05070 */
[----:B------:R-:W-:Y:S05]  /*0180*/  @P0 BRA `(.L_x_21) ;  /* 0x00000000002c0947 */ /* 0x000fea0003800000 */
[----:B------:R-:W-:-:S05]  /*0190*/  IMAD.SHL.U32 R3, R0, 0x2, RZ ;  /* 0x0000000200037824 */ /* 0x000fca00078e00ff */
[----:B------:R-:W-:-:S13]  /*01a0*/  ISETP.NE.AND P0, PT, R3, RZ, PT ;  /* 0x000000ff0300720c */ /* 0x000fda0003f05270 */
[----:B------:R2:W3:Y:S01]  /*01b0*/  @!P0 MUFU.RCP R3, R0 ;  /* 0x0000000000038308 */ /* 0x0004e20000001000 */
[----:B------:R-:W-:Y:S05]  /*01c0*/  @!P0 BRA `(.L_x_22) ;  /* 0x0000000000a48947 */ /* 0x000fea0003800000 */
[----:B------:R-:W-:-:S04]  /*01d0*/  FFMA R5, R0, 1.84467440737095516160e+19, RZ ;  /* 0x5f80000000057823 */ /* 0x000fc800000000ff */
[----:B--2---:R-:W3:Y:S02]  /*01e0*/  MUFU.RCP R0, R5 ;  /* 0x0000000500007308 */ /* 0x004ee40000001000 */
[----:B---3--:R-:W-:-:S04]  /*01f0*/  FFMA R3, R5, R0, -1 ;  /* 0xbf80000005037423 */ /* 0x008fc80000000000 */
[----:B------:R-:W-:-:S04]  /*0200*/  FADD.FTZ R3, -R3, -RZ ;  /* 0x800000ff03037221 */ /* 0x000fc80000010100 */
[----:B------:R-:W-:-:S04]  /*0210*/  FFMA R0, R0, R3, R0 ;  /* 0x0000000300007223 */ /* 0x000fc80000000000 */
[----:B------:R-:W-:Y:S01]  /*0220*/  FFMA R3, R0, 1.84467440737095516160e+19, RZ ;  /* 0x5f80000000037823 */ /* 0x000fe200000000ff */
[----:B------:R-:W-:Y:S06]  /*0230*/  BRA `(.L_x_22) ;  /* 0x0000000000887947 */ /* 0x000fec0003800000 */
.L_x_21:
[----:B------:R-:W-:-:S05]  /*0240*/  VIADD R5, R3, 0xffffff03 ;  /* 0xffffff0303057836 */ /* 0x000fca0000000000 */
[----:B------:R-:W-:-:S13]  /*0250*/  ISETP.GT.U32.AND P0, PT, R5, 0x1, PT ;  /* 0x000000010500780c */ /* 0x000fda0003f04070 */
[----:B------:R-:W-:Y:S05]  /*0260*/  @P0 BRA `(.L_x_23) ;  /* 0x0000000000780947 */ /* 0x000fea0003800000 */
[----:B------:R-:W-:Y:S01]  /*0270*/  LOP3.LUT R6, R0, 0x7fffff, RZ, 0xc0, !PT ;  /* 0x007fffff00067812 */ /* 0x000fe200078ec0ff */
[----:B------:R-:W-:Y:S02]  /*0280*/  IMAD.MOV.U32 R10, RZ, RZ, 0x3 ;  /* 0x00000003ff0a7424 */ /* 0x000fe400078e00ff */
[----:B------:R-:W-:Y:S01]  /*0290*/  VIADD R3, R3, 0xffffff04 ;  /* 0xffffff0403037836 */ /* 0x000fe20000000000 */
[----:B------:R-:W-:Y:S02]  /*02a0*/  LOP3.LUT R6, R6, 0x3f800000, RZ, 0xfc, !PT ;  /* 0x3f80000006067812 */ /* 0x000fe400078efcff */
[----:B------:R-:W-:Y:S02]  /*02b0*/  SHF.L.U32 R11, R10, R5, RZ ;  /* 0x000000050a0b7219 */ /* 0x000fe400000006ff */
[----:B------:R-:W0:Y:S02]  /*02c0*/  MUFU.RCP R7, R6 ;  /* 0x0000000600077308 */ /* 0x000e240000001000 */
[----:B0-----:R-:W-:-:S04]  /*02d0*/  FFMA R8, R6, R7, -1 ;  /* 0xbf80000006087423 */ /* 0x001fc80000000007 */
[----:B------:R-:W-:-:S04]  /*02e0*/  FADD.FTZ R8, -R8, -RZ ;  /* 0x800000ff08087221 */ /* 0x000fc80000010100 */
[CCC-:B------:R-:W-:Y:S01]  /*02f0*/  FFMA.RM R9, R7.reuse, R8.reuse, R7.reuse ;  /* 0x0000000807097223 */ /* 0x1c0fe20000004007 */
[----:B------:R-:W-:-:S04]  /*0300*/  FFMA.RP R8, R7, R8, R7 ;  /* 0x0000000807087223 */ /* 0x000fc80000008007 */
[C---:B------:R-:W-:Y:S02]  /*0310*/  LOP3.LUT R7, R9.reuse, 0x7fffff, RZ, 0xc0, !PT ;  /* 0x007fffff09077812 */ /* 0x040fe400078ec0ff */
[----:B------:R-:W-:Y:S02]  /*0320*/  FSETP.NEU.FTZ.AND P0, PT, R9, R8, PT ;  /* 0x000000080900720b */ /* 0x000fe40003f1d000 */
[----:B------:R-:W-:Y:S02]  /*0330*/  LOP3.LUT R8, R7, 0x800000, RZ, 0xfc, !PT ;  /* 0x0080000007087812 */ /* 0x000fe400078efcff */
[----:B------:R-:W-:Y:S02]  /*0340*/  SEL R7, RZ, 0xffffffff, !P0 ;  /* 0xffffffffff077807 */ /* 0x000fe40004000000 */
[----:B------:R-:W-:Y:S02]  /*0350*/  LOP3.LUT R6, R11, R8, RZ, 0xc0, !PT ;  /* 0x000000080b067212 */ /* 0x000fe400078ec0ff */
[----:B------:R-:W-:Y:S01]  /*0360*/  SHF.R.U32.HI R3, RZ, R3, R8 ;  /* 0x00000003ff037219 */ /* 0x000fe20000011608 */
[----:B------:R-:W-:Y:S01]  /*0370*/  IMAD.MOV R7, RZ, RZ, -R7 ;  /* 0x000000ffff077224 */ /* 0x000fe200078e0a07 */
[----:B------:R-:W-:-:S04]  /*0380*/  SHF.R.U32.HI R6, RZ, R5, R6 ;  /* 0x00000005ff067219 */ /* 0x000fc80000011606 */
[----:B------:R-:W-:Y:S02]  /*0390*/  LOP3.LUT P1, RZ, R7, R5, R8, 0xf8, !PT ;  /* 0x0000000507ff7212 */ /* 0x000fe4000782f808 */
[C---:B------:R-:W-:Y:S02]  /*03a0*/  LOP3.LUT P0, RZ, R6.reuse, 0x1, RZ, 0xc0, !PT ;  /* 0x0000000106ff7812 */ /* 0x040fe4000780c0ff */
[----:B------:R-:W-:-:S04]  /*03b0*/  LOP3.LUT P2, RZ, R6, 0x2, RZ, 0xc0, !PT ;  /* 0x0000000206ff7812 */ /* 0x000fc8000784c0ff */
[----:B------:R-:W-:Y:S02]  /*03c0*/  PLOP3.LUT P0, PT, P0, P1, P2, 0xe0, 0x0 ;  /* 0x000000000000781c */ /* 0x000fe40000703c20 */
[----:B------:R-:W-:Y:S02]  /*03d0*/  LOP3.LUT P1, RZ, R0, 0x7fffff, RZ, 0xc0, !PT ;  /* 0x007fffff00ff7812 */ /* 0x000fe4000782c0ff */
[----:B------:R-:W-:-:S05]  /*03e0*/  SEL R5, RZ, 0x1, !P0 ;  /* 0x00000001ff057807 */ /* 0x000fca0004000000 */
[----:B------:R-:W-:-:S05]  /*03f0*/  IMAD.MOV R5, RZ, RZ, -R5 ;  /* 0x000000ffff057224 */ /* 0x000fca00078e0a05 */
[----:B------:R-:W-:-:S13]  /*0400*/  ISETP.GE.AND P0, PT, R5, RZ, PT ;  /* 0x000000ff0500720c */ /* 0x000fda0003f06270 */
[----:B------:R-:W-:-:S04]  /*0410*/  @!P0 VIADD R3, R3, 0x1 ;  /* 0x0000000103038836 */ /* 0x000fc80000000000 */
[----:B------:R-:W-:-:S05]  /*0420*/  @!P1 IMAD.SHL.U32 R3, R3, 0x2, RZ ;  /* 0x0000000203039824 */ /* 0x000fca00078e00ff */
[----:B------:R-:W-:Y:S01]  /*0430*/  LOP3.LUT R3, R3, 0x80000000, R0, 0xf8, !PT ;  /* 0x8000000003037812 */ /* 0x000fe200078ef800 */
[----:B------:R-:W-:Y:S06]  /*0440*/  BRA `(.L_x_22) ;  /* 0x0000000000047947 */ /* 0x000fec0003800000 */
.L_x_23:
[----:B------:R0:W1:Y:S02]  /*0450*/  MUFU.RCP R3, R0 ;  /* 0x0000000000037308 */ /* 0x0000640000001000 */
.L_x_22:
[----:B------:R-:W-:-:S04]  /*0460*/  IMAD.MOV.U32 R5, RZ, RZ, 0x0 ;  /* 0x00000000ff057424 */ /* 0x000fc800078e00ff */
[----:B0123--:R-:W-:Y:S05]  /*0470*/  RET.REL.NODEC R4 `(_Z23initializePagerankArrayPfi) ;  /* 0xfffffff804e07950 */ /* 0x00ffea0003c3ffff */
.L_x_24:
        /* <DEDUP_REMOVED lines=16> */
.L_x_27:


//--------------------- .nv.shared.reserved.0     --------------------------
	.section	.nv.shared.reserved.0,"aw",@nobits
	.weak		__nv_reservedSMEM_offset_0_alias
	.size		__nv_reservedSMEM_offset_0_alias, 0, 64
	.other		__nv_reservedSMEM_offset_0_alias,@"STO_CUDA_RESERVED_SHARED STV_DEFAULT"
__nv_reservedSMEM_offset_0_alias:
	.zero		0
	.zero		64


//--------------------- .nv.constant0._Z24setPagerankArrayFromNextPfS_ --------------------------
	.section	.nv.constant0._Z24setPagerankArrayFromNextPfS_,"a",@progbits
	.sectionflags	@""
	.align	4
.nv.constant0._Z24setPagerankArrayFromNextPfS_:
	.zero		912


//--------------------- .nv.constant0._Z30finalPagerankArrayForIterationPfif --------------------------
	.section	.nv.constant0._Z30finalPagerankArrayForIterationPfif,"a",@progbits
	.sectionflags	@""
	.align	4
.nv.constant0._Z30finalPagerankArrayForIterationPfif:
	.zero		912


//--------------------- .nv.constant0._Z22addToNextPagerankArrayPfS_PiS0_S0_S_ --------------------------
	.section	.nv.constant0._Z22addToNextPagerankArrayPfS_PiS0_S0_S_,"a",@progbits
	.sectionflags	@""
	.align	4
.nv.constant0._Z22addToNextPagerankArrayPfS_PiS0_S0_S_:
	.zero		944


//--------------------- .nv.constant0._Z20setPagerankNextArrayPf --------------------------
	.section	.nv.constant0._Z20setPagerankNextArrayPf,"a",@progbits
	.sectionflags	@""
	.align	4
.nv.constant0._Z20setPagerankNextArrayPf:
	.zero		904


//--------------------- .nv.constant0._Z23initializePagerankArrayPfi --------------------------
	.section	.nv.constant0._Z23initializePagerankArrayPfi,"a",@progbits
	.sectionflags	@""
	.align	4
.nv.constant0._Z23initializePagerankArrayPfi:
	.zero		908


//--------------------- SYMBOLS --------------------------

	.type		.nv.reservedSmem.offset0,@object
	.size		.nv.reservedSmem.offset0,0x4
